//
// Generated by NVIDIA NVVM Compiler
//
// Compiler Build ID: CL-36424714
// Cuda compilation tools, release 13.0, V13.0.88
// Based on NVVM 20.0.0
//

.version 9.0
.target sm_100
.address_size 64

	// .globl	hueshift01
.global .align 4 .b8 __cudart_i2opi_f[24] = {65, 144, 67, 60, 153, 149, 98, 219, 192, 221, 52, 245, 209, 87, 39, 252, 41, 21, 68, 78, 110, 131, 249, 162};

.visible .entry hueshift01(
	.param .u64 .ptr .align 1 hueshift01_param_0,
	.param .u64 .ptr .align 1 hueshift01_param_1,
	.param .u32 hueshift01_param_2,
	.param .u32 hueshift01_param_3,
	.param .f32 hueshift01_param_4,
	.param .f32 hueshift01_param_5
)
{
	.local .align 4 .b8 	__local_depot0[28];
	.reg .b64 	%SP;
	.reg .b64 	%SPL;
	.reg .pred 	%p<67>;
	.reg .b16 	%rs<7>;
	.reg .b32 	%r<130>;
	.reg .b32 	%f<207>;
	.reg .b64 	%rd<49>;
	.reg .b64 	%fd<5>;

	mov.u64 	%SPL, __local_depot0;
	ld.param.u64 	%rd17, [hueshift01_param_0];
	ld.param.u64 	%rd18, [hueshift01_param_1];
	ld.param.u32 	%r48, [hueshift01_param_2];
	ld.param.u32 	%r50, [hueshift01_param_3];
	ld.param.f32 	%f58, [hueshift01_param_4];
	ld.param.f32 	%f59, [hueshift01_param_5];
	cvta.to.global.u64 	%rd1, %rd18;
	add.u64 	%rd2, %SPL, 0;
	mov.u32 	%r51, %ctaid.x;
	mov.u32 	%r52, %ntid.x;
	mov.u32 	%r53, %tid.x;
	mad.lo.s32 	%r1, %r51, %r52, %r53;
	mov.u32 	%r54, %ctaid.y;
	mov.u32 	%r55, %ntid.y;
	mov.u32 	%r56, %tid.y;
	mad.lo.s32 	%r57, %r54, %r55, %r56;
	setp.ge.s32 	%p1, %r1, %r48;
	setp.ge.s32 	%p2, %r57, %r50;
	or.pred  	%p3, %p1, %p2;
	@%p3 bra 	$L__BB0_53;
	neg.f32 	%f1, %f59;
	mul.f32 	%f60, %f59, 0fBF22F983;
	cvt.rni.s32.f32 	%r125, %f60;
	cvt.rn.f32.s32 	%f61, %r125;
	fma.rn.f32 	%f62, %f61, 0fBFC90FDA, %f1;
	fma.rn.f32 	%f63, %f61, 0fB3A22168, %f62;
	fma.rn.f32 	%f195, %f61, 0fA7C234C5, %f63;
	abs.f32 	%f3, %f1;
	setp.ltu.f32 	%p4, %f3, 0f47CE4780;
	mov.u32 	%r121, %r125;
	mov.f32 	%f194, %f195;
	@%p4 bra 	$L__BB0_9;
	setp.neu.f32 	%p5, %f3, 0f7F800000;
	@%p5 bra 	$L__BB0_4;
	mov.f32 	%f66, 0f00000000;
	mul.rn.f32 	%f194, %f1, %f66;
	mov.b32 	%r121, 0;
	bra.uni 	$L__BB0_9;
$L__BB0_4:
	mov.b32 	%r4, %f1;
	shl.b32 	%r59, %r4, 8;
	or.b32  	%r5, %r59, -2147483648;
	mov.b64 	%rd45, 0;
	mov.b32 	%r118, 0;
	mov.u64 	%rd43, __cudart_i2opi_f;
	mov.u64 	%rd44, %rd2;
$L__BB0_5:
	.pragma "nounroll";
	ld.global.nc.u32 	%r60, [%rd43];
	mad.wide.u32 	%rd22, %r60, %r5, %rd45;
	shr.u64 	%rd45, %rd22, 32;
	st.local.u32 	[%rd44], %rd22;
	add.s32 	%r118, %r118, 1;
	add.s64 	%rd44, %rd44, 4;
	add.s64 	%rd43, %rd43, 4;
	setp.ne.s32 	%p6, %r118, 6;
	@%p6 bra 	$L__BB0_5;
	shr.u32 	%r61, %r4, 23;
	st.local.u32 	[%rd2+24], %rd45;
	and.b32  	%r8, %r61, 31;
	and.b32  	%r62, %r61, 224;
	add.s32 	%r63, %r62, -128;
	shr.u32 	%r64, %r63, 5;
	mul.wide.u32 	%rd23, %r64, 4;
	sub.s64 	%rd9, %rd2, %rd23;
	ld.local.u32 	%r119, [%rd9+24];
	ld.local.u32 	%r120, [%rd9+20];
	setp.eq.s32 	%p7, %r8, 0;
	@%p7 bra 	$L__BB0_8;
	shf.l.wrap.b32 	%r119, %r120, %r119, %r8;
	ld.local.u32 	%r65, [%rd9+16];
	shf.l.wrap.b32 	%r120, %r65, %r120, %r8;
$L__BB0_8:
	shr.u32 	%r66, %r119, 30;
	shf.l.wrap.b32 	%r67, %r120, %r119, 2;
	shl.b32 	%r68, %r120, 2;
	shr.u32 	%r69, %r67, 31;
	add.s32 	%r70, %r69, %r66;
	neg.s32 	%r71, %r70;
	setp.lt.s32 	%p8, %r4, 0;
	selp.b32 	%r121, %r71, %r70, %p8;
	xor.b32  	%r72, %r67, %r4;
	shr.s32 	%r73, %r67, 31;
	xor.b32  	%r74, %r73, %r67;
	xor.b32  	%r75, %r73, %r68;
	cvt.u64.u32 	%rd24, %r74;
	shl.b64 	%rd25, %rd24, 32;
	cvt.u64.u32 	%rd26, %r75;
	or.b64  	%rd27, %rd25, %rd26;
	cvt.rn.f64.s64 	%fd1, %rd27;
	mul.f64 	%fd2, %fd1, 0d3BF921FB54442D19;
	cvt.rn.f32.f64 	%f64, %fd2;
	neg.f32 	%f65, %f64;
	setp.lt.s32 	%p9, %r72, 0;
	selp.f32 	%f194, %f65, %f64, %p9;
$L__BB0_9:
	setp.ltu.f32 	%p10, %f3, 0f47CE4780;
	add.s32 	%r77, %r121, 1;
	mul.rn.f32 	%f67, %f194, %f194;
	and.b32  	%r78, %r121, 1;
	setp.eq.b32 	%p11, %r78, 1;
	selp.f32 	%f68, %f194, 0f3F800000, %p11;
	fma.rn.f32 	%f69, %f67, %f68, 0f00000000;
	fma.rn.f32 	%f70, %f67, 0f37CBAC00, 0fBAB607ED;
	selp.f32 	%f71, 0fB94D4153, %f70, %p11;
	selp.f32 	%f72, 0f3C0885E4, 0f3D2AAABB, %p11;
	fma.rn.f32 	%f73, %f71, %f67, %f72;
	selp.f32 	%f74, 0fBE2AAAA8, 0fBEFFFFFF, %p11;
	fma.rn.f32 	%f75, %f73, %f67, %f74;
	fma.rn.f32 	%f76, %f75, %f69, %f68;
	and.b32  	%r79, %r77, 2;
	setp.eq.s32 	%p12, %r79, 0;
	mov.f32 	%f77, 0f00000000;
	sub.f32 	%f78, %f77, %f76;
	selp.f32 	%f7, %f76, %f78, %p12;
	@%p10 bra 	$L__BB0_17;
	setp.neu.f32 	%p13, %f3, 0f7F800000;
	@%p13 bra 	$L__BB0_12;
	mov.f32 	%f81, 0f00000000;
	mul.rn.f32 	%f195, %f1, %f81;
	mov.b32 	%r125, 0;
	bra.uni 	$L__BB0_17;
$L__BB0_12:
	mov.b32 	%r17, %f1;
	shl.b32 	%r81, %r17, 8;
	or.b32  	%r18, %r81, -2147483648;
	mov.b64 	%rd48, 0;
	mov.b32 	%r122, 0;
	mov.u64 	%rd46, __cudart_i2opi_f;
	mov.u64 	%rd47, %rd2;
$L__BB0_13:
	.pragma "nounroll";
	ld.global.nc.u32 	%r82, [%rd46];
	mad.wide.u32 	%rd30, %r82, %r18, %rd48;
	shr.u64 	%rd48, %rd30, 32;
	st.local.u32 	[%rd47], %rd30;
	add.s32 	%r122, %r122, 1;
	add.s64 	%rd47, %rd47, 4;
	add.s64 	%rd46, %rd46, 4;
	setp.ne.s32 	%p14, %r122, 6;
	@%p14 bra 	$L__BB0_13;
	shr.u32 	%r83, %r17, 23;
	st.local.u32 	[%rd2+24], %rd48;
	and.b32  	%r21, %r83, 31;
	and.b32  	%r84, %r83, 224;
	add.s32 	%r85, %r84, -128;
	shr.u32 	%r86, %r85, 5;
	mul.wide.u32 	%rd31, %r86, 4;
	sub.s64 	%rd16, %rd2, %rd31;
	ld.local.u32 	%r123, [%rd16+24];
	ld.local.u32 	%r124, [%rd16+20];
	setp.eq.s32 	%p15, %r21, 0;
	@%p15 bra 	$L__BB0_16;
	shf.l.wrap.b32 	%r123, %r124, %r123, %r21;
	ld.local.u32 	%r87, [%rd16+16];
	shf.l.wrap.b32 	%r124, %r87, %r124, %r21;
$L__BB0_16:
	shr.u32 	%r88, %r123, 30;
	shf.l.wrap.b32 	%r89, %r124, %r123, 2;
	shl.b32 	%r90, %r124, 2;
	shr.u32 	%r91, %r89, 31;
	add.s32 	%r92, %r91, %r88;
	neg.s32 	%r93, %r92;
	setp.lt.s32 	%p16, %r17, 0;
	selp.b32 	%r125, %r93, %r92, %p16;
	xor.b32  	%r94, %r89, %r17;
	shr.s32 	%r95, %r89, 31;
	xor.b32  	%r96, %r95, %r89;
	xor.b32  	%r97, %r95, %r90;
	cvt.u64.u32 	%rd32, %r96;
	shl.b64 	%rd33, %rd32, 32;
	cvt.u64.u32 	%rd34, %r97;
	or.b64  	%rd35, %rd33, %rd34;
	cvt.rn.f64.s64 	%fd3, %rd35;
	mul.f64 	%fd4, %fd3, 0d3BF921FB54442D19;
	cvt.rn.f32.f64 	%f79, %fd4;
	neg.f32 	%f80, %f79;
	setp.lt.s32 	%p17, %r94, 0;
	selp.f32 	%f195, %f80, %f79, %p17;
$L__BB0_17:
	cvt.rn.f32.s32 	%f82, %r48;
	mul.f32 	%f83, %f82, 0f3F000000;
	cvt.rn.f32.u32 	%f84, %r50;
	mul.f32 	%f85, %f84, 0f3F000000;
	cvt.rn.f32.s32 	%f86, %r1;
	sub.f32 	%f87, %f86, %f83;
	cvt.rn.f32.u32 	%f88, %r57;
	sub.f32 	%f89, %f88, %f85;
	mul.rn.f32 	%f90, %f195, %f195;
	and.b32  	%r99, %r125, 1;
	setp.eq.b32 	%p18, %r99, 1;
	selp.f32 	%f91, 0f3F800000, %f195, %p18;
	fma.rn.f32 	%f92, %f90, %f91, 0f00000000;
	fma.rn.f32 	%f93, %f90, 0f37CBAC00, 0fBAB607ED;
	selp.f32 	%f94, %f93, 0fB94D4153, %p18;
	selp.f32 	%f95, 0f3D2AAABB, 0f3C0885E4, %p18;
	fma.rn.f32 	%f96, %f94, %f90, %f95;
	selp.f32 	%f97, 0fBEFFFFFF, 0fBE2AAAA8, %p18;
	fma.rn.f32 	%f98, %f96, %f90, %f97;
	fma.rn.f32 	%f99, %f98, %f92, %f91;
	and.b32  	%r100, %r125, 2;
	setp.eq.s32 	%p19, %r100, 0;
	mov.f32 	%f100, 0f00000000;
	sub.f32 	%f101, %f100, %f99;
	selp.f32 	%f102, %f99, %f101, %p19;
	fma.rn.f32 	%f103, %f87, %f7, %f83;
	mul.f32 	%f104, %f89, %f102;
	sub.f32 	%f105, %f103, %f104;
	fma.rn.f32 	%f106, %f87, %f102, %f85;
	fma.rn.f32 	%f107, %f89, %f7, %f106;
	add.f32 	%f108, %f105, 0f3F000000;
	cvt.rzi.s32.f32 	%r30, %f108;
	add.f32 	%f109, %f107, 0f3F000000;
	cvt.rzi.s32.f32 	%r31, %f109;
	setp.lt.s32 	%p20, %r30, 0;
	setp.ge.s32 	%p21, %r30, %r48;
	or.pred  	%p22, %p20, %p21;
	setp.lt.s32 	%p23, %r31, 0;
	setp.ge.s32 	%p24, %r31, %r50;
	or.pred  	%p25, %p23, %p24;
	or.pred  	%p27, %p22, %p25;
	not.pred 	%p28, %p27;
	@%p28 bra 	$L__BB0_19;
	mad.lo.s32 	%r116, %r48, %r57, %r1;
	shl.b32 	%r117, %r116, 2;
	cvt.s64.s32 	%rd41, %r117;
	add.s64 	%rd42, %rd1, %rd41;
	mov.b16 	%rs5, 0;
	st.global.u8 	[%rd42], %rs5;
	st.global.u8 	[%rd42+1], %rs5;
	st.global.u8 	[%rd42+2], %rs5;
	mov.b16 	%rs6, 255;
	st.global.u8 	[%rd42+3], %rs6;
	bra.uni 	$L__BB0_53;
$L__BB0_19:
	mad.lo.s32 	%r101, %r31, %r48, %r30;
	shl.b32 	%r102, %r101, 2;
	cvt.s64.s32 	%rd36, %r102;
	cvta.to.global.u64 	%rd37, %rd17;
	add.s64 	%rd38, %rd37, %rd36;
	ld.global.u8 	%rs2, [%rd38];
	cvt.rn.f32.u16 	%f111, %rs2;
	div.rn.f32 	%f11, %f111, 0f437F0000;
	ld.global.u8 	%rs3, [%rd38+1];
	cvt.rn.f32.u16 	%f112, %rs3;
	div.rn.f32 	%f12, %f112, 0f437F0000;
	ld.global.u8 	%rs4, [%rd38+2];
	cvt.rn.f32.u16 	%f113, %rs4;
	div.rn.f32 	%f13, %f113, 0f437F0000;
	ld.global.u8 	%rs1, [%rd38+3];
	max.f32 	%f114, %f12, %f13;
	max.f32 	%f14, %f11, %f114;
	min.f32 	%f115, %f12, %f13;
	min.f32 	%f116, %f11, %f115;
	sub.f32 	%f15, %f14, %f116;
	setp.eq.f32 	%p29, %f15, 0f00000000;
	mov.f32 	%f200, 0f00000000;
	@%p29 bra 	$L__BB0_37;
	setp.neu.f32 	%p30, %f14, %f11;
	@%p30 bra 	$L__BB0_33;
	sub.f32 	%f121, %f12, %f13;
	div.rn.f32 	%f16, %f121, %f15;
	abs.f32 	%f198, %f16;
	setp.lt.f32 	%p32, %f198, 0f40C00000;
	@%p32 bra 	$L__BB0_32;
	setp.gtu.f32 	%p33, %f198, 0f4C400000;
	@%p33 bra 	$L__BB0_29;
	mov.f32 	%f122, 0f40C00000;
	div.approx.f32 	%f123, %f198, %f122;
	cvt.rzi.f32.f32 	%f196, %f123;
	fma.rn.f32 	%f19, %f196, 0fC0C00000, %f198;
	mov.b32 	%r32, %f19;
	setp.lt.u32 	%p34, %r32, 1086324736;
	@%p34 bra 	$L__BB0_28;
	setp.lt.u32 	%p35, %r32, -2147483647;
	@%p35 bra 	$L__BB0_26;
	add.f32 	%f127, %f196, 0fBF800000;
	setp.lt.f32 	%p38, %f19, 0fC0C00000;
	add.f32 	%f128, %f127, 0fBF800000;
	selp.f32 	%f196, %f128, %f127, %p38;
	bra.uni 	$L__BB0_28;
$L__BB0_26:
	add.f32 	%f196, %f196, 0f3F800000;
	setp.ltu.f32 	%p36, %f19, 0f41400000;
	@%p36 bra 	$L__BB0_28;
	add.f32 	%f124, %f196, 0f3F800000;
	fma.rn.f32 	%f125, 0f40C00000, 0fC0400000, %f19;
	setp.ge.f32 	%p37, %f125, 0f00000000;
	add.f32 	%f126, %f124, 0f3F800000;
	selp.f32 	%f196, %f126, %f124, %p37;
$L__BB0_28:
	fma.rn.f32 	%f198, %f196, 0fC0C00000, %f198;
	bra.uni 	$L__BB0_32;
$L__BB0_29:
	mov.b32 	%r33, %f198;
	and.b32  	%r103, %r33, 8388607;
	or.b32  	%r126, %r103, 1065353216;
	mov.b32 	%f197, %r126;
	and.b32  	%r104, %r33, -8388608;
	add.s32 	%r127, %r104, -1082130432;
	setp.eq.s32 	%p39, %r127, 0;
	@%p39 bra 	$L__BB0_31;
$L__BB0_30:
	min.u32 	%r105, %r127, 192937984;
	add.s32 	%r106, %r126, %r105;
	mov.b32 	%f129, %r106;
	mul.f32 	%f130, %f129, 0f3F2AAAAB;
	fma.rn.f32 	%f131, %f130, 0fBFC00000, %f129;
	fma.rn.f32 	%f132, %f131, 0f3F2AAAAB, %f130;
	fma.rn.f32 	%f133, %f132, 0fBFC00000, %f129;
	mov.f32 	%f134, 0f3F2AAAAB;
	fma.rz.f32 	%f135, %f133, %f134, %f132;
	cvt.rzi.f32.f32 	%f136, %f135;
	fma.rn.f32 	%f197, %f136, 0fBFC00000, %f129;
	sub.s32 	%r127, %r127, %r105;
	mov.b32 	%r126, %f197;
	setp.ne.s32 	%p40, %r127, 0;
	setp.ne.s32 	%p41, %r126, 0;
	and.pred  	%p42, %p40, %p41;
	@%p42 bra 	$L__BB0_30;
$L__BB0_31:
	setp.gt.u32 	%p43, %r33, 2139095039;
	selp.f32 	%f138, 0f7FFFFFFF, 0f4C000000, %p43;
	mul.f32 	%f139, %f197, 0f34000000;
	mul.f32 	%f198, %f138, %f139;
$L__BB0_32:
	abs.f32 	%f140, %f198;
	setp.nan.f32 	%p44, %f140, %f140;
	copysign.f32 	%f141, %f16, %f198;
	selp.f32 	%f199, %f198, %f141, %p44;
	bra.uni 	$L__BB0_36;
$L__BB0_33:
	setp.neu.f32 	%p31, %f14, %f12;
	@%p31 bra 	$L__BB0_35;
	sub.f32 	%f119, %f13, %f11;
	div.rn.f32 	%f120, %f119, %f15;
	add.f32 	%f199, %f120, 0f40000000;
	bra.uni 	$L__BB0_36;
$L__BB0_35:
	sub.f32 	%f117, %f11, %f12;
	div.rn.f32 	%f118, %f117, %f15;
	add.f32 	%f199, %f118, 0f40800000;
$L__BB0_36:
	div.rn.f32 	%f142, %f199, 0f40C00000;
	setp.lt.f32 	%p45, %f142, 0f00000000;
	add.f32 	%f143, %f142, 0f3F800000;
	selp.f32 	%f200, %f143, %f142, %p45;
$L__BB0_37:
	setp.eq.f32 	%p46, %f14, 0f00000000;
	div.rn.f32 	%f144, %f15, %f14;
	selp.f32 	%f145, 0f00000000, %f144, %p46;
	add.f32 	%f146, %f58, %f200;
	setp.gt.f32 	%p47, %f146, 0f3F800000;
	add.f32 	%f147, %f146, 0fBF800000;
	selp.f32 	%f148, %f147, %f146, %p47;
	setp.lt.f32 	%p48, %f148, 0f00000000;
	add.f32 	%f149, %f148, 0f3F800000;
	selp.f32 	%f150, %f149, %f148, %p48;
	mul.f32 	%f36, %f14, %f145;
	mul.f32 	%f37, %f150, 0f40C00000;
	abs.f32 	%f203, %f37;
	setp.lt.f32 	%p49, %f203, 0f40000000;
	@%p49 bra 	$L__BB0_48;
	setp.gtu.f32 	%p50, %f203, 0f4B800000;
	@%p50 bra 	$L__BB0_45;
	mov.f32 	%f151, 0f40000000;
	div.approx.f32 	%f152, %f203, %f151;
	cvt.rzi.f32.f32 	%f201, %f152;
	fma.rn.f32 	%f40, %f201, 0fC0000000, %f203;
	mov.b32 	%r40, %f40;
	setp.lt.u32 	%p51, %r40, 1073741824;
	@%p51 bra 	$L__BB0_44;
	setp.lt.u32 	%p52, %r40, -2147483647;
	@%p52 bra 	$L__BB0_42;
	add.f32 	%f156, %f201, 0fBF800000;
	setp.lt.f32 	%p55, %f40, 0fC0000000;
	add.f32 	%f157, %f156, 0fBF800000;
	selp.f32 	%f201, %f157, %f156, %p55;
	bra.uni 	$L__BB0_44;
$L__BB0_42:
	add.f32 	%f201, %f201, 0f3F800000;
	setp.ltu.f32 	%p53, %f40, 0f40800000;
	@%p53 bra 	$L__BB0_44;
	add.f32 	%f153, %f201, 0f3F800000;
	fma.rn.f32 	%f154, 0f40000000, 0fC0400000, %f40;
	setp.ge.f32 	%p54, %f154, 0f00000000;
	add.f32 	%f155, %f153, 0f3F800000;
	selp.f32 	%f201, %f155, %f153, %p54;
$L__BB0_44:
	fma.rn.f32 	%f203, %f201, 0fC0000000, %f203;
	bra.uni 	$L__BB0_48;
$L__BB0_45:
	mov.b32 	%r41, %f203;
	and.b32  	%r107, %r41, 8388607;
	or.b32  	%r128, %r107, 1065353216;
	mov.b32 	%f202, %r128;
	and.b32  	%r108, %r41, -8388608;
	add.s32 	%r129, %r108, -1073741824;
	setp.eq.s32 	%p56, %r129, 0;
	@%p56 bra 	$L__BB0_47;
$L__BB0_46:
	min.u32 	%r109, %r129, 192937984;
	add.s32 	%r110, %r128, %r109;
	mov.b32 	%f158, %r110;
	sub.f32 	%f159, %f158, %f158;
	add.f32 	%f160, %f159, %f158;
	sub.f32 	%f161, %f158, %f160;
	mov.f32 	%f162, 0f3F800000;
	fma.rz.f32 	%f163, %f161, %f162, %f160;
	cvt.rzi.f32.f32 	%f164, %f163;
	sub.f32 	%f202, %f158, %f164;
	sub.s32 	%r129, %r129, %r109;
	mov.b32 	%r128, %f202;
	setp.ne.s32 	%p57, %r129, 0;
	setp.ne.s32 	%p58, %r128, 0;
	and.pred  	%p59, %p57, %p58;
	@%p59 bra 	$L__BB0_46;
$L__BB0_47:
	setp.gt.u32 	%p60, %r41, 2139095039;
	selp.f32 	%f166, 0f7FFFFFFF, 0f4B800000, %p60;
	mul.f32 	%f167, %f202, 0f34000000;
	mul.f32 	%f203, %f166, %f167;
$L__BB0_48:
	abs.f32 	%f169, %f203;
	setp.nan.f32 	%p61, %f169, %f169;
	copysign.f32 	%f170, %f37, %f203;
	selp.f32 	%f171, %f203, %f170, %p61;
	add.f32 	%f172, %f171, 0fBF800000;
	abs.f32 	%f173, %f172;
	mov.f32 	%f174, 0f3F800000;
	sub.f32 	%f175, %f174, %f173;
	mul.f32 	%f51, %f36, %f175;
	setp.lt.f32 	%p62, %f37, 0f3F800000;
	mov.f32 	%f206, 0f00000000;
	mov.f32 	%f204, %f36;
	mov.f32 	%f205, %f51;
	@%p62 bra 	$L__BB0_52;
	setp.lt.f32 	%p63, %f37, 0f40000000;
	mov.f32 	%f204, %f51;
	mov.f32 	%f205, %f36;
	@%p63 bra 	$L__BB0_52;
	setp.lt.f32 	%p64, %f37, 0f40400000;
	mov.f32 	%f204, 0f00000000;
	mov.f32 	%f205, %f36;
	mov.f32 	%f206, %f51;
	@%p64 bra 	$L__BB0_52;
	setp.lt.f32 	%p65, %f37, 0f40800000;
	setp.lt.f32 	%p66, %f37, 0f40A00000;
	selp.f32 	%f178, %f51, %f36, %p66;
	selp.f32 	%f204, 0f00000000, %f178, %p65;
	selp.f32 	%f205, %f51, 0f00000000, %p65;
	selp.f32 	%f179, %f36, %f51, %p65;
	selp.f32 	%f206, %f36, %f179, %p66;
$L__BB0_52:
	sub.f32 	%f180, %f14, %f36;
	mad.lo.s32 	%r111, %r48, %r57, %r1;
	shl.b32 	%r112, %r111, 2;
	add.f32 	%f181, %f180, %f204;
	mul.f32 	%f182, %f181, 0f437F0000;
	max.f32 	%f183, %f182, 0f00000000;
	min.f32 	%f184, %f183, 0f437F0000;
	cvt.rzi.u32.f32 	%r113, %f184;
	cvt.s64.s32 	%rd39, %r112;
	add.s64 	%rd40, %rd1, %rd39;
	st.global.u8 	[%rd40], %r113;
	add.f32 	%f185, %f180, %f205;
	mul.f32 	%f186, %f185, 0f437F0000;
	max.f32 	%f187, %f186, 0f00000000;
	min.f32 	%f188, %f187, 0f437F0000;
	cvt.rzi.u32.f32 	%r114, %f188;
	st.global.u8 	[%rd40+1], %r114;
	add.f32 	%f189, %f180, %f206;
	mul.f32 	%f190, %f189, 0f437F0000;
	max.f32 	%f191, %f190, 0f00000000;
	min.f32 	%f192, %f191, 0f437F0000;
	cvt.rzi.u32.f32 	%r115, %f192;
	st.global.u8 	[%rd40+2], %r115;
	st.global.u8 	[%rd40+3], %rs1;
$L__BB0_53:
	ret;

}


// ===== COMPILED SASS (sm_100) =====

	.target	sm_100

	.elftype	@"ET_EXEC"


//--------------------- .note.nv.tkinfo           --------------------------
	.section	.note.nv.tkinfo,"",@"SHT_NOTE"
	.sectionflags	@"SHF_NOTE_NV_TKINFO"
	.tkinfo
        /*0018*/ 	.word	0x00000002
        /*0030*/ 	.string	""
        /*0030*/ 	.string	"ptxas"
        /*0030*/ 	.string	"Cuda compilation tools, release 13.0, V13.0.88"
        /*0030*/ 	.string	"Build cuda_13.0.r13.0/compiler.36424714_0"
        /*0030*/ 	.string	"-arch sm_100 -m 64 "



//--------------------- .note.nv.cuinfo           --------------------------
	.section	.note.nv.cuinfo,"",@"SHT_NOTE"
	.sectionflags	@"SHF_NOTE_NV_CUINFO"
        /*0018*/ 	.short	0x0002
        /*001a*/ 	.short	0x0064
        /*001c*/ 	.short	0x0082
	.zero		2


//--------------------- .nv.info                  --------------------------
	.section	.nv.info,"",@"SHT_CUDA_INFO"
	.align	4


	//----- nvinfo : EIATTR_REGCOUNT
	.align		4
        /*0000*/ 	.byte	0x04, 0x2f
        /*0002*/ 	.short	(.L_2 - .L_1)
	.align		4
.L_1:
        /*0004*/ 	.word	index@(hueshift01)
        /*0008*/ 	.word	0x00000018


	//----- nvinfo : EIATTR_FRAME_SIZE
	.align		4
.L_2:
        /*000c*/ 	.byte	0x04, 0x11
        /*000e*/ 	.short	(.L_4 - .L_3)
	.align		4
.L_3:
        /*0010*/ 	.word	index@($__internal_0_$__cuda_sm3x_div_rn_noftz_f32_slowpath)
        /*0014*/ 	.word	0x00000000


	//----- nvinfo : EIATTR_FRAME_SIZE
	.align		4
.L_4:
        /*0018*/ 	.byte	0x04, 0x11
        /*001a*/ 	.short	(.L_6 - .L_5)
	.align		4
.L_5:
        /*001c*/ 	.word	index@(hueshift01)
        /*0020*/ 	.word	0x00000000


	//----- nvinfo : EIATTR_MIN_STACK_SIZE
	.align		4
.L_6:
        /*0024*/ 	.byte	0x04, 0x12
        /*0026*/ 	.short	(.L_8 - .L_7)
	.align		4
.L_7:
        /*0028*/ 	.word	index@(hueshift01)
        /*002c*/ 	.word	0x00000000
.L_8:


//--------------------- .nv.compat                --------------------------
	.section	.nv.compat,"",@"SHT_CUDA_COMPAT_INFO"
	.align	4
        /*0000*/ 	.byte	0x02, 0x09, 0x00, 0x00, 0x02, 0x02, 0x01, 0x00, 0x02, 0x05, 0x05, 0x00, 0x03, 0x07, 0x01, 0x01
        /*0010*/ 	.byte	0x02, 0x03, 0x00, 0x00, 0x02, 0x06, 0x01, 0x00, 0x04, 0x0b, 0x08, 0x00, 0x01, 0x00, 0x00, 0x00
        /*0020*/ 	.byte	0x00, 0x00, 0x00, 0x00


//--------------------- .nv.info.hueshift01       --------------------------
	.section	.nv.info.hueshift01,"",@"SHT_CUDA_INFO"
	.sectionflags	@""
	.align	4


	//----- nvinfo : EIATTR_CUDA_API_VERSION
	.align		4
        /*0000*/ 	.byte	0x04, 0x37
        /*0002*/ 	.short	(.L_10 - .L_9)
.L_9:
        /*0004*/ 	.word	0x00000082


	//----- nvinfo : EIATTR_KPARAM_INFO
	.align		4
.L_10:
        /*0008*/ 	.byte	0x04, 0x17
        /*000a*/ 	.short	(.L_12 - .L_11)
.L_11:
        /*000c*/ 	.word	0x00000000
        /*0010*/ 	.short	0x0005
        /*0012*/ 	.short	0x001c
        /*0014*/ 	.byte	0x00, 0xf0, 0x11, 0x00


	//----- nvinfo : EIATTR_KPARAM_INFO
	.align		4
.L_12:
        /*0018*/ 	.byte	0x04, 0x17
        /*001a*/ 	.short	(.L_14 - .L_13)
.L_13:
        /*001c*/ 	.word	0x00000000
        /*0020*/ 	.short	0x0004
        /*0022*/ 	.short	0x0018
        /*0024*/ 	.byte	0x00, 0xf0, 0x11, 0x00


	//----- nvinfo : EIATTR_KPARAM_INFO
	.align		4
.L_14:
        /*0028*/ 	.byte	0x04, 0x17
        /*002a*/ 	.short	(.L_16 - .L_15)
.L_15:
        /*002c*/ 	.word	0x00000000
        /*0030*/ 	.short	0x0003
        /*0032*/ 	.short	0x0014
        /*0034*/ 	.byte	0x00, 0xf0, 0x11, 0x00


	//----- nvinfo : EIATTR_KPARAM_INFO
	.align		4
.L_16:
        /*0038*/ 	.byte	0x04, 0x17
        /*003a*/ 	.short	(.L_18 - .L_17)
.L_17:
        /*003c*/ 	.word	0x00000000
        /*0040*/ 	.short	0x0002
        /*0042*/ 	.short	0x0010
        /*0044*/ 	.byte	0x00, 0xf0, 0x11, 0x00


	//----- nvinfo : EIATTR_KPARAM_INFO
	.align		4
.L_18:
        /*0048*/ 	.byte	0x04, 0x17
        /*004a*/ 	.short	(.L_20 - .L_19)
.L_19:
        /*004c*/ 	.word	0x00000000
        /*0050*/ 	.short	0x0001
        /*0052*/ 	.short	0x0008
        /*0054*/ 	.byte	0x00, 0xf5, 0x21, 0x00


	//----- nvinfo : EIATTR_KPARAM_INFO
	.align		4
.L_20:
        /*0058*/ 	.byte	0x04, 0x17
        /*005a*/ 	.short	(.L_22 - .L_21)
.L_21:
        /*005c*/ 	.word	0x00000000
        /*0060*/ 	.short	0x0000
        /*0062*/ 	.short	0x0000
        /*0064*/ 	.byte	0x00, 0xf5, 0x21, 0x00


	//----- nvinfo : EIATTR_SPARSE_MMA_MASK
	.align		4
.L_22:
        /*0068*/ 	.byte	0x03, 0x50
        /*006a*/ 	.short	0x0000


	//----- nvinfo : EIATTR_MAXREG_COUNT
	.align		4
        /*006c*/ 	.byte	0x03, 0x1b
        /*006e*/ 	.short	0x00ff


	//----- nvinfo : EIATTR_MERCURY_ISA_VERSION
	.align		4
        /*0070*/ 	.byte	0x03, 0x5f
        /*0072*/ 	.short	0x0101


	//----- nvinfo : EIATTR_VRC_CTA_INIT_COUNT
	.align		4
        /*0074*/ 	.byte	0x02, 0x4a
	.zero		1
	.zero		1


	//----- nvinfo : EIATTR_EXIT_INSTR_OFFSETS
	.align		4
        /*0078*/ 	.byte	0x04, 0x1c
        /*007a*/ 	.short	(.L_24 - .L_23)


	//   ....[0]....
.L_23:
        /*007c*/ 	.word	0x000000c0


	//   ....[1]....
        /*0080*/ 	.word	0x00001190


	//   ....[2]....
        /*0084*/ 	.word	0x00002670


	//----- nvinfo : EIATTR_CRS_STACK_SIZE
	.align		4
.L_24:
        /*0088*/ 	.byte	0x04, 0x1e
        /*008a*/ 	.short	(.L_26 - .L_25)
.L_25:
        /*008c*/ 	.word	0x00000000


	//----- nvinfo : EIATTR_CBANK_PARAM_SIZE
	.align		4
.L_26:
        /*0090*/ 	.byte	0x03, 0x19
        /*0092*/ 	.short	0x0020


	//----- nvinfo : EIATTR_PARAM_CBANK
	.align		4
        /*0094*/ 	.byte	0x04, 0x0a
        /*0096*/ 	.short	(.L_28 - .L_27)
	.align		4
.L_27:
        /*0098*/ 	.word	index@(.nv.constant0.hueshift01)
        /*009c*/ 	.short	0x0380
        /*009e*/ 	.short	0x0020


	//----- nvinfo : EIATTR_SW_WAR
	.align		4
.L_28:
        /*00a0*/ 	.byte	0x04, 0x36
        /*00a2*/ 	.short	(.L_30 - .L_29)
.L_29:
        /*00a4*/ 	.word	0x00000008
.L_30:


//--------------------- .nv.callgraph             --------------------------
	.section	.nv.callgraph,"",@"SHT_CUDA_CALLGRAPH"
	.align	4
	.sectionentsize	8
	.align		4
        /*0000*/ 	.word	0x00000000
	.align		4
        /*0004*/ 	.word	0xffffffff
	.align		4
        /*0008*/ 	.word	0x00000000
	.align		4
        /*000c*/ 	.word	0xfffffffe
	.align		4
        /*0010*/ 	.word	0x00000000
	.align		4
        /*0014*/ 	.word	0xfffffffd
	.align		4
        /*0018*/ 	.word	0x00000000
	.align		4
        /*001c*/ 	.word	0xfffffffc


//--------------------- .nv.constant4             --------------------------
	.section	.nv.constant4,"a",@progbits
	.align	8
	.align		8
.nv.constant4:
        /*0000*/ 	.dword	__cudart_i2opi_f


//--------------------- .text.hueshift01          --------------------------
	.section	.text.hueshift01,"ax",@progbits
	.align	128
        .global         hueshift01
        .type           hueshift01,@function
        .size           hueshift01,(.L_x_59 - hueshift01)
        .other          hueshift01,@"STO_CUDA_ENTRY STV_DEFAULT"
hueshift01:
.text.hueshift01:
[----:B------:R-:W-:Y:S01]  /*0000*/  LDC R1, c[0x0][0x37c] ;  /* 0x0000df00ff017b82 */ /* 0x000fe20000000800 */
[----:B------:R-:W0:Y:S07]  /*0010*/  S2R R3, SR_TID.Y ;  /* 0x0000000000037919 */ /* 0x000e2e0000002200 */
[----:B------:R-:W1:Y:S01]  /*0020*/  LDC R5, c[0x0][0x360] ;  /* 0x0000d800ff057b82 */ /* 0x000e620000000800 */
[----:B------:R-:W2:Y:S01]  /*0030*/  LDCU.64 UR10, c[0x0][0x390] ;  /* 0x00007200ff0a77ac */ /* 0x000ea20008000a00 */
[----:B------:R-:W1:Y:S06]  /*0040*/  S2R R0, SR_TID.X ;  /* 0x0000000000007919 */ /* 0x000e6c0000002100 */
[----:B------:R-:W0:Y:S08]  /*0050*/  S2UR UR5, SR_CTAID.Y ;  /* 0x00000000000579c3 */ /* 0x000e300000002600 */
[----:B------:R-:W0:Y:S08]  /*0060*/  LDC R4, c[0x0][0x364] ;  /* 0x0000d900ff047b82 */ /* 0x000e300000000800 */
[----:B------:R-:W1:Y:S01]  /*0070*/  S2UR UR4, SR_CTAID.X ;  /* 0x00000000000479c3 */ /* 0x000e620000002500 */
[----:B0-----:R-:W-:-:S05]  /*0080*/  IMAD R4, R4, UR5, R3 ;  /* 0x0000000504047c24 */ /* 0x001fca000f8e0203 */
[----:B--2---:R-:W-:Y:S01]  /*0090*/  ISETP.GE.AND P0, PT, R4, UR11, PT ;  /* 0x0000000b04007c0c */ /* 0x004fe2000bf06270 */
[----:B-1----:R-:W-:-:S05]  /*00a0*/  IMAD R5, R5, UR4, R0 ;  /* 0x0000000405057c24 */ /* 0x002fca000f8e0200 */
[----:B------:R-:W-:-:S13]  /*00b0*/  ISETP.GE.OR P0, PT, R5, UR10, P0 ;  /* 0x0000000a05007c0c */ /* 0x000fda0008706670 */
[----:B------:R-:W-:Y:S05]  /*00c0*/  @P0 EXIT ;  /* 0x000000000000094d */ /* 0x000fea0003800000 */
[----:B------:R-:W0:Y:S01]  /*00d0*/  LDC R6, c[0x0][0x39c] ;  /* 0x0000e700ff067b82 */ /* 0x000e220000000800 */
[----:B------:R-:W1:Y:S01]  /*00e0*/  LDCU.64 UR6, c[0x0][0x358] ;  /* 0x00006b00ff0677ac */ /* 0x000e620008000a00 */
[C---:B0-----:R-:W-:Y:S01]  /*00f0*/  FMUL R0, R6.reuse, -0.63661974668502807617 ;  /* 0xbf22f98306007820 */ /* 0x041fe20000400000 */
[----:B------:R-:W-:-:S05]  /*0100*/  FSETP.GE.AND P0, PT, |R6|, 105615, PT ;  /* 0x47ce47800600780b */ /* 0x000fca0003f06200 */
[----:B------:R-:W0:Y:S02]  /*0110*/  F2I.NTZ R0, R0 ;  /* 0x0000000000007305 */ /* 0x000e240000203100 */
[----:B0-----:R-:W-:Y:S01]  /*0120*/  I2FP.F32.S32 R3, R0 ;  /* 0x0000000000037245 */ /* 0x001fe20000201400 */
[----:B------:R-:W-:-:S04]  /*0130*/  IMAD.MOV.U32 R7, RZ, RZ, R0 ;  /* 0x000000ffff077224 */ /* 0x000fc800078e0000 */
[----:B------:R-:W-:-:S04]  /*0140*/  FFMA R2, R3, -1.5707962512969970703, -R6 ;  /* 0xbfc90fda03027823 */ /* 0x000fc80000000806 */
[----:B------:R-:W-:-:S04]  /*0150*/  FFMA R2, R3, -7.5497894158615963534e-08, R2 ;  /* 0xb3a2216803027823 */ /* 0x000fc80000000002 */
[----:B------:R-:W-:Y:S01]  /*0160*/  FFMA R8, R3, -5.3903029534742383927e-15, R2 ;  /* 0xa7c234c503087823 */ /* 0x000fe20000000002 */
[----:B------:R-:W-:Y:S01]  /*0170*/  FADD R2, -R6, -RZ ;  /* 0x800000ff06027221 */ /* 0x000fe20000000100 */
[----:B------:R-:W-:Y:S02]  /*0180*/  P2R R3, PR, RZ, 0x1 ;  /* 0x00000001ff037803 */ /* 0x000fe40000000000 */
[----:B------:R-:W-:Y:S01]  /*0190*/  IMAD.MOV.U32 R10, RZ, RZ, R8 ;  /* 0x000000ffff0a7224 */ /* 0x000fe200078e0008 */
[----:B-1----:R-:W-:Y:S06]  /*01a0*/  @!P0 BRA `(.L_x_0) ;  /* 0x0000000400788947 */ /* 0x002fec0003800000 */
[----:B------:R-:W-:-:S13]  /*01b0*/  FSETP.NEU.AND P0, PT, |R6|, +INF , PT ;  /* 0x7f8000000600780b */ /* 0x000fda0003f0d200 */
[----:B------:R-:W-:Y:S01]  /*01c0*/  @!P0 FMUL R10, RZ, -R6 ;  /* 0x80000006ff0a8220 */ /* 0x000fe20000400000 */
[----:B------:R-:W-:Y:S01]  /*01d0*/  @!P0 IMAD.MOV.U32 R0, RZ, RZ, RZ ;  /* 0x000000ffff008224 */ /* 0x000fe200078e00ff */
[----:B------:R-:W-:Y:S06]  /*01e0*/  @!P0 BRA `(.L_x_0) ;  /* 0x0000000400688947 */ /* 0x000fec0003800000 */
[----:B------:R-:W-:Y:S01]  /*01f0*/  SHF.L.U32 R0, R2, 0x8, RZ ;  /* 0x0000000802007819 */ /* 0x000fe200000006ff */
[----:B------:R-:W-:Y:S01]  /*0200*/  IMAD.MOV.U32 R9, RZ, RZ, RZ ;  /* 0x000000ffff097224 */ /* 0x000fe200078e00ff */
[----:B------:R-:W0:Y:S01]  /*0210*/  LDCU.64 UR8, c[0x4][URZ] ;  /* 0x01000000ff0877ac */ /* 0x000e220008000a00 */
[----:B------:R-:W-:Y:S01]  /*0220*/  IMAD.MOV.U32 R19, RZ, RZ, RZ ;  /* 0x000000ffff137224 */ /* 0x000fe200078e00ff */
[----:B------:R-:W-:Y:S01]  /*0230*/  LOP3.LUT R0, R0, 0x80000000, RZ, 0xfc, !PT ;  /* 0x8000000000007812 */ /* 0x000fe200078efcff */
[----:B------:R-:W-:Y:S01]  /*0240*/  IMAD.MOV.U32 R20, RZ, RZ, RZ ;  /* 0x000000ffff147224 */ /* 0x000fe200078e00ff */
[----:B------:R-:W-:-:S06]  /*0250*/  UMOV UR4, URZ ;  /* 0x000000ff00047c82 */ /* 0x000fcc0008000000 */
.L_x_1:
[----:B0-----:R-:W-:Y:S01]  /*0260*/  IMAD.U32 R11, RZ, RZ, UR9 ;  /* 0x00000009ff0b7e24 */ /* 0x001fe2000f8e00ff */
[----:B------:R-:W-:-:S05]  /*0270*/  MOV R10, UR8 ;  /* 0x00000008000a7c02 */ /* 0x000fca0008000f00 */
[----:B------:R-:W2:Y:S01]  /*0280*/  LDG.E.CONSTANT R11, desc[UR6][R10.64] ;  /* 0x000000060a0b7981 */ /* 0x000ea2000c1e9900 */
[----:B------:R-:W-:Y:S01]  /*0290*/  UIADD3 UR4, UPT, UPT, UR4, 0x1, URZ ;  /* 0x0000000104047890 */ /* 0x000fe2000fffe0ff */
[C---:B------:R-:W-:Y:S01]  /*02a0*/  ISETP.EQ.AND P0, PT, R20.reuse, RZ, PT ;  /* 0x000000ff1400720c */ /* 0x040fe20003f02270 */
[----:B------:R-:W-:Y:S01]  /*02b0*/  UIADD3 UR8, UP1, UPT, UR8, 0x4, URZ ;  /* 0x0000000408087890 */ /* 0x000fe2000ff3e0ff */
[C---:B------:R-:W-:Y:S01]  /*02c0*/  ISETP.EQ.AND P1, PT, R20.reuse, 0x4, PT ;  /* 0x000000041400780c */ /* 0x040fe20003f22270 */
[----:B------:R-:W-:Y:S01]  /*02d0*/  UISETP.NE.AND UP0, UPT, UR4, 0x6, UPT ;  /* 0x000000060400788c */ /* 0x000fe2000bf05270 */
[C---:B------:R-:W-:Y:S01]  /*02e0*/  ISETP.EQ.AND P3, PT, R20.reuse, 0xc, PT ;  /* 0x0000000c1400780c */ /* 0x040fe20003f62270 */
[----:B------:R-:W-:Y:S01]  /*02f0*/  UIADD3.X UR9, UPT, UPT, URZ, UR9, URZ, UP1, !UPT ;  /* 0x00000009ff097290 */ /* 0x000fe20008ffe4ff */
[C---:B------:R-:W-:Y:S02]  /*0300*/  ISETP.EQ.AND P4, PT, R20.reuse, 0x10, PT ;  /* 0x000000101400780c */ /* 0x040fe40003f82270 */
[----:B------:R-:W-:Y:S01]  /*0310*/  ISETP.EQ.AND P5, PT, R20, 0x14, PT ;  /* 0x000000141400780c */ /* 0x000fe20003fa2270 */
[----:B--2---:R-:W-:-:S03]  /*0320*/  IMAD.WIDE.U32 R12, R11, R0, RZ ;  /* 0x000000000b0c7225 */ /* 0x004fc600078e00ff */
[----:B------:R-:W-:-:S04]  /*0330*/  IADD3 R12, P2, PT, R12, R9, RZ ;  /* 0x000000090c0c7210 */ /* 0x000fc80007f5e0ff */
[-C--:B------:R-:W-:Y:S01]  /*0340*/  @P1 MOV R14, R12.reuse ;  /* 0x0000000c000e1202 */ /* 0x080fe20000000f00 */
[----:B------:R-:W-:Y:S01]  /*0350*/  IMAD.X R9, R13, 0x1, R19, P2 ;  /* 0x000000010d097824 */ /* 0x000fe200010e0613 */
[C---:B------:R-:W-:Y:S01]  /*0360*/  ISETP.EQ.AND P2, PT, R20.reuse, 0x8, PT ;  /* 0x000000081400780c */ /* 0x040fe20003f42270 */
[--C-:B------:R-:W-:Y:S02]  /*0370*/  @P0 IMAD.MOV.U32 R3, RZ, RZ, R12.reuse ;  /* 0x000000ffff030224 */ /* 0x100fe400078e000c */
[----:B------:R-:W-:Y:S01]  /*0380*/  @P5 MOV R18, R12 ;  /* 0x0000000c00125202 */ /* 0x000fe20000000f00 */
[--C-:B------:R-:W-:Y:S02]  /*0390*/  @P3 IMAD.MOV.U32 R16, RZ, RZ, R12.reuse ;  /* 0x000000ffff103224 */ /* 0x100fe400078e000c */
[----:B------:R-:W-:Y:S02]  /*03a0*/  @P4 IMAD.MOV.U32 R17, RZ, RZ, R12 ;  /* 0x000000ffff114224 */ /* 0x000fe400078e000c */
[----:B------:R-:W-:-:S05]  /*03b0*/  VIADD R20, R20, 0x4 ;  /* 0x0000000414147836 */ /* 0x000fca0000000000 */
[----:B------:R-:W-:Y:S01]  /*03c0*/  @P2 IMAD.MOV.U32 R15, RZ, RZ, R12 ;  /* 0x000000ffff0f2224 */ /* 0x000fe200078e000c */
[----:B------:R-:W-:Y:S06]  /*03d0*/  BRA.U UP0, `(.L_x_1) ;  /* 0xfffffffd00a07547 */ /* 0x000fec000b83ffff */
[----:B------:R-:W-:-:S04]  /*03e0*/  SHF.R.U32.HI R10, RZ, 0x17, R2 ;  /* 0x00000017ff0a7819 */ /* 0x000fc80000011602 */
[C---:B------:R-:W-:Y:S02]  /*03f0*/  LOP3.LUT R0, R10.reuse, 0xe0, RZ, 0xc0, !PT ;  /* 0x000000e00a007812 */ /* 0x040fe400078ec0ff */
[----:B------:R-:W-:-:S03]  /*0400*/  LOP3.LUT P6, RZ, R10, 0x1f, RZ, 0xc0, !PT ;  /* 0x0000001f0aff7812 */ /* 0x000fc600078cc0ff */
[----:B------:R-:W-:-:S05]  /*0410*/  VIADD R0, R0, 0xffffff80 ;  /* 0xffffff8000007836 */ /* 0x000fca0000000000 */
[----:B------:R-:W-:-:S05]  /*0420*/  SHF.R.U32.HI R0, RZ, 0x5, R0 ;  /* 0x00000005ff007819 */ /* 0x000fca0000011600 */
[----:B------:R-:W-:-:S05]  /*0430*/  IMAD.U32 R19, R0, -0x4, RZ ;  /* 0xfffffffc00137824 */ /* 0x000fca00078e00ff */
[C---:B------:R-:W-:Y:S02]  /*0440*/  ISETP.EQ.AND P3, PT, R19.reuse, -0x18, PT ;  /* 0xffffffe81300780c */ /* 0x040fe40003f62270 */
[C---:B------:R-:W-:Y:S02]  /*0450*/  ISETP.EQ.AND P4, PT, R19.reuse, -0x14, PT ;  /* 0xffffffec1300780c */ /* 0x040fe40003f82270 */
[C---:B------:R-:W-:Y:S02]  /*0460*/  ISETP.EQ.AND P0, PT, R19.reuse, -0x10, PT ;  /* 0xfffffff01300780c */ /* 0x040fe40003f02270 */
[C---:B------:R-:W-:Y:S02]  /*0470*/  ISETP.EQ.AND P1, PT, R19.reuse, -0xc, PT ;  /* 0xfffffff41300780c */ /* 0x040fe40003f22270 */
[C---:B------:R-:W-:Y:S02]  /*0480*/  ISETP.EQ.AND P2, PT, R19.reuse, -0x8, PT ;  /* 0xfffffff81300780c */ /* 0x040fe40003f42270 */
[----:B------:R-:W-:-:S03]  /*0490*/  ISETP.EQ.AND P5, PT, R19, 0x4, PT ;  /* 0x000000041300780c */ /* 0x000fc60003fa2270 */
[----:B------:R-:W-:Y:S02]  /*04a0*/  @P3 MOV R0, R3 ;  /* 0x0000000300003202 */ /* 0x000fe40000000f00 */
[----:B------:R-:W-:Y:S01]  /*04b0*/  @P4 IMAD.MOV.U32 R11, RZ, RZ, R3 ;  /* 0x000000ffff0b4224 */ /* 0x000fe200078e0003 */
[C---:B------:R-:W-:Y:S01]  /*04c0*/  ISETP.EQ.AND P3, PT, R19.reuse, -0x4, PT ;  /* 0xfffffffc1300780c */ /* 0x040fe20003f62270 */
[--C-:B------:R-:W-:Y:S01]  /*04d0*/  @P4 IMAD.MOV.U32 R0, RZ, RZ, R14.reuse ;  /* 0x000000ffff004224 */ /* 0x100fe200078e000e */
[----:B------:R-:W-:Y:S01]  /*04e0*/  ISETP.EQ.AND P4, PT, R19, RZ, PT ;  /* 0x000000ff1300720c */ /* 0x000fe20003f82270 */
[----:B------:R-:W-:Y:S01]  /*04f0*/  @P0 IMAD.MOV.U32 R11, RZ, RZ, R14 ;  /* 0x000000ffff0b0224 */ /* 0x000fe200078e000e */
[----:B------:R-:W-:Y:S01]  /*0500*/  @P0 MOV R0, R15 ;  /* 0x0000000f00000202 */ /* 0x000fe20000000f00 */
[----:B------:R-:W-:Y:S02]  /*0510*/  @P1 IMAD.MOV.U32 R11, RZ, RZ, R15 ;  /* 0x000000ffff0b1224 */ /* 0x000fe400078e000f */
[----:B------:R-:W-:-:S02]  /*0520*/  @P2 IMAD.MOV.U32 R11, RZ, RZ, R16 ;  /* 0x000000ffff0b2224 */ /* 0x000fc400078e0010 */
[----:B------:R-:W-:Y:S01]  /*0530*/  @P1 IMAD.MOV.U32 R0, RZ, RZ, R16 ;  /* 0x000000ffff001224 */ /* 0x000fe200078e0010 */
[----:B------:R-:W-:-:S03]  /*0540*/  @P2 MOV R0, R17 ;  /* 0x0000001100002202 */ /* 0x000fc60000000f00 */
[----:B------:R-:W-:Y:S02]  /*0550*/  @P3 IMAD.MOV.U32 R11, RZ, RZ, R17 ;  /* 0x000000ffff0b3224 */ /* 0x000fe400078e0011 */
[--C-:B------:R-:W-:Y:S02]  /*0560*/  @P4 IMAD.MOV.U32 R11, RZ, RZ, R18.reuse ;  /* 0x000000ffff0b4224 */ /* 0x100fe400078e0012 */
[----:B------:R-:W-:Y:S02]  /*0570*/  @P5 IMAD.MOV.U32 R11, RZ, RZ, R9 ;  /* 0x000000ffff0b5224 */ /* 0x000fe400078e0009 */
[----:B------:R-:W-:Y:S01]  /*0580*/  @P3 IMAD.MOV.U32 R0, RZ, RZ, R18 ;  /* 0x000000ffff003224 */ /* 0x000fe200078e0012 */
[----:B------:R-:W-:Y:S01]  /*0590*/  @P4 MOV R0, R9 ;  /* 0x0000000900004202 */ /* 0x000fe20000000f00 */
[----:B------:R-:W-:Y:S01]  /*05a0*/  IMAD.MOV.U32 R12, RZ, RZ, R11 ;  /* 0x000000ffff0c7224 */ /* 0x000fe200078e000b */
[----:B------:R-:W-:Y:S06]  /*05b0*/  @!P6 BRA `(.L_x_2) ;  /* 0x00000000002ce947 */ /* 0x000fec0003800000 */
[----:B------:R-:W-:Y:S01]  /*05c0*/  @P0 IMAD.MOV.U32 R13, RZ, RZ, R3 ;  /* 0x000000ffff0d0224 */ /* 0x000fe200078e0003 */
[----:B------:R-:W-:Y:S02]  /*05d0*/  ISETP.EQ.AND P0, PT, R19, 0x8, PT ;  /* 0x000000081300780c */ /* 0x000fe40003f02270 */
[----:B------:R-:W-:Y:S01]  /*05e0*/  @P1 MOV R13, R14 ;  /* 0x0000000e000d1202 */ /* 0x000fe20000000f00 */
[----:B------:R-:W-:Y:S01]  /*05f0*/  @P2 IMAD.MOV.U32 R13, RZ, RZ, R15 ;  /* 0x000000ffff0d2224 */ /* 0x000fe200078e000f */
[----:B------:R-:W-:Y:S01]  /*0600*/  LOP3.LUT R11, R10, 0x1f, RZ, 0xc0, !PT ;  /* 0x0000001f0a0b7812 */ /* 0x000fe200078ec0ff */
[----:B------:R-:W-:Y:S02]  /*0610*/  @P3 IMAD.MOV.U32 R13, RZ, RZ, R16 ;  /* 0x000000ffff0d3224 */ /* 0x000fe400078e0010 */
[----:B------:R-:W-:Y:S01]  /*0620*/  @P4 IMAD.MOV.U32 R13, RZ, RZ, R17 ;  /* 0x000000ffff0d4224 */ /* 0x000fe200078e0011 */
[----:B------:R-:W-:Y:S02]  /*0630*/  @P5 MOV R13, R18 ;  /* 0x00000012000d5202 */ /* 0x000fe40000000f00 */
[----:B------:R-:W-:-:S03]  /*0640*/  SHF.L.W.U32.HI R0, R12, R11, R0 ;  /* 0x0000000b0c007219 */ /* 0x000fc60000010e00 */
[----:B------:R-:W-:-:S05]  /*0650*/  @P0 IMAD.MOV.U32 R13, RZ, RZ, R9 ;  /* 0x000000ffff0d0224 */ /* 0x000fca00078e0009 */
[----:B------:R-:W-:-:S07]  /*0660*/  SHF.L.W.U32.HI R12, R13, R11, R12 ;  /* 0x0000000b0d0c7219 */ /* 0x000fce0000010e0c */
.L_x_2:
[C-C-:B------:R-:W-:Y:S01]  /*0670*/  SHF.L.W.U32.HI R9, R12.reuse, 0x2, R0.reuse ;  /* 0x000000020c097819 */ /* 0x140fe20000010e00 */
[----:B------:R-:W-:Y:S01]  /*0680*/  IMAD.SHL.U32 R10, R12, 0x4, RZ ;  /* 0x000000040c0a7824 */ /* 0x000fe200078e00ff */
[----:B------:R-:W-:Y:S01]  /*0690*/  UMOV UR4, 0x54442d19 ;  /* 0x54442d1900047882 */ /* 0x000fe20000000000 */
[----:B------:R-:W-:Y:S01]  /*06a0*/  UMOV UR5, 0x3bf921fb ;  /* 0x3bf921fb00057882 */ /* 0x000fe20000000000 */
[----:B------:R-:W-:Y:S02]  /*06b0*/  SHF.R.S32.HI R11, RZ, 0x1f, R9 ;  /* 0x0000001fff0b7819 */ /* 0x000fe40000011409 */
[----:B------:R-:W-:Y:S02]  /*06c0*/  SHF.R.U32.HI R0, RZ, 0x1e, R0 ;  /* 0x0000001eff007819 */ /* 0x000fe40000011600 */
[C---:B------:R-:W-:Y:S02]  /*06d0*/  LOP3.LUT R10, R11.reuse, R10, RZ, 0x3c, !PT ;  /* 0x0000000a0b0a7212 */ /* 0x040fe400078e3cff */
[----:B------:R-:W-:-:S02]  /*06e0*/  LOP3.LUT R11, R11, R9, RZ, 0x3c, !PT ;  /* 0x000000090b0b7212 */ /* 0x000fc400078e3cff */
[----:B------:R-:W-:Y:S02]  /*06f0*/  ISETP.GE.AND P0, PT, R2, RZ, PT ;  /* 0x000000ff0200720c */ /* 0x000fe40003f06270 */
[C---:B------:R-:W-:Y:S02]  /*0700*/  LEA.HI R0, R9.reuse, R0, RZ, 0x1 ;  /* 0x0000000009007211 */ /* 0x040fe400078f08ff */
[----:B------:R-:W0:Y:S01]  /*0710*/  I2F.F64.S64 R10, R10 ;  /* 0x0000000a000a7312 */ /* 0x000e220000301c00 */
[----:B------:R-:W-:Y:S02]  /*0720*/  LOP3.LUT R19, R9, R2, RZ, 0x3c, !PT ;  /* 0x0000000209137212 */ /* 0x000fe400078e3cff */
[----:B------:R-:W-:Y:S02]  /*0730*/  IMAD.MOV R9, RZ, RZ, -R0 ;  /* 0x000000ffff097224 */ /* 0x000fe400078e0a00 */
[----:B------:R-:W-:-:S04]  /*0740*/  ISETP.GE.AND P1, PT, R19, RZ, PT ;  /* 0x000000ff1300720c */ /* 0x000fc80003f26270 */
[----:B------:R-:W-:Y:S01]  /*0750*/  @!P0 MOV R0, R9 ;  /* 0x0000000900008202 */ /* 0x000fe20000000f00 */
[----:B0-----:R-:W-:-:S10]  /*0760*/  DMUL R12, R10, UR4 ;  /* 0x000000040a0c7c28 */ /* 0x001fd40008000000 */
[----:B------:R-:W0:Y:S02]  /*0770*/  F2F.F32.F64 R12, R12 ;  /* 0x0000000c000c7310 */ /* 0x000e240000301000 */
[----:B0-----:R-:W-:-:S07]  /*0780*/  FSEL R10, -R12, R12, !P1 ;  /* 0x0000000c0c0a7208 */ /* 0x001fce0004800100 */
.L_x_0:
[----:B------:R-:W-:Y:S02]  /*0790*/  IMAD.MOV.U32 R9, RZ, RZ, 0x37cbac00 ;  /* 0x37cbac00ff097424 */ /* 0x000fe400078e00ff */
[----:B------:R-:W-:Y:S01]  /*07a0*/  FMUL R11, R10, R10 ;  /* 0x0000000a0a0b7220 */ /* 0x000fe20000400000 */
[C---:B------:R-:W-:Y:S01]  /*07b0*/  LOP3.LUT R13, R0.reuse, 0x1, RZ, 0xc0, !PT ;  /* 0x00000001000d7812 */ /* 0x040fe200078ec0ff */
[----:B------:R-:W-:Y:S01]  /*07c0*/  IMAD.MOV.U32 R20, RZ, RZ, 0x3c0885e4 ;  /* 0x3c0885e4ff147424 */ /* 0x000fe200078e00ff */
[----:B------:R-:W-:Y:S01]  /*07d0*/  MOV R19, 0x3e2aaaa8 ;  /* 0x3e2aaaa800137802 */ /* 0x000fe20000000f00 */
[----:B------:R-:W-:Y:S01]  /*07e0*/  FFMA R12, R11, R9, -0.0013887860113754868507 ;  /* 0xbab607ed0b0c7423 */ /* 0x000fe20000000009 */
[----:B------:R-:W-:Y:S01]  /*07f0*/  ISETP.NE.U32.AND P0, PT, R13, 0x1, PT ;  /* 0x000000010d00780c */ /* 0x000fe20003f05070 */
[----:B------:R-:W-:Y:S01]  /*0800*/  VIADD R0, R0, 0x1 ;  /* 0x0000000100007836 */ /* 0x000fe20000000000 */
[----:B------:R-:W-:Y:S02]  /*0810*/  FSETP.GE.AND P2, PT, |R6|, 105615, PT ;  /* 0x47ce47800600780b */ /* 0x000fe40003f46200 */
[----:B------:R-:W-:-:S02]  /*0820*/  FSEL R12, R12, -0.00019574658654164522886, P0 ;  /* 0xb94d41530c0c7808 */ /* 0x000fc40000000000 */
[----:B------:R-:W-:Y:S02]  /*0830*/  FSEL R20, R20, 0.041666727513074874878, !P0 ;  /* 0x3d2aaabb14147808 */ /* 0x000fe40004000000 */
[----:B------:R-:W-:Y:S02]  /*0840*/  LOP3.LUT P1, RZ, R0, 0x2, RZ, 0xc0, !PT ;  /* 0x0000000200ff7812 */ /* 0x000fe4000782c0ff */
[----:B------:R-:W-:Y:S01]  /*0850*/  FSEL R0, R10, 1, !P0 ;  /* 0x3f8000000a007808 */ /* 0x000fe20004000000 */
[----:B------:R-:W-:Y:S01]  /*0860*/  FFMA R12, R11, R12, R20 ;  /* 0x0000000c0b0c7223 */ /* 0x000fe20000000014 */
[----:B------:R-:W-:-:S03]  /*0870*/  FSEL R19, -R19, -0.4999999701976776123, !P0 ;  /* 0xbeffffff13137808 */ /* 0x000fc60004000100 */
[C---:B------:R-:W-:Y:S02]  /*0880*/  FFMA R13, R11.reuse, R0, RZ ;  /* 0x000000000b0d7223 */ /* 0x040fe400000000ff */
[----:B------:R-:W-:-:S04]  /*0890*/  FFMA R12, R11, R12, R19 ;  /* 0x0000000c0b0c7223 */ /* 0x000fc80000000013 */
[----:B------:R-:W-:-:S04]  /*08a0*/  FFMA R10, R13, R12, R0 ;  /* 0x0000000c0d0a7223 */ /* 0x000fc80000000000 */
[----:B------:R-:W-:Y:S01]  /*08b0*/  @P1 FADD R10, RZ, -R10 ;  /* 0x8000000aff0a1221 */ /* 0x000fe20000000000 */
[----:B------:R-:W-:Y:S06]  /*08c0*/  @!P2 BRA `(.L_x_3) ;  /* 0x000000040070a947 */ /* 0x000fec0003800000 */
[----:B------:R-:W-:-:S13]  /*08d0*/  FSETP.NEU.AND P0, PT, |R6|, +INF , PT ;  /* 0x7f8000000600780b */ /* 0x000fda0003f0d200 */
[----:B------:R-:W-:Y:S01]  /*08e0*/  @!P0 FMUL R8, RZ, -R6 ;  /* 0x80000006ff088220 */ /* 0x000fe20000400000 */
[----:B------:R-:W-:Y:S01]  /*08f0*/  @!P0 IMAD.MOV.U32 R7, RZ, RZ, RZ ;  /* 0x000000ffff078224 */ /* 0x000fe200078e00ff */
[----:B------:R-:W-:Y:S06]  /*0900*/  @!P0 BRA `(.L_x_3) ;  /* 0x0000000400608947 */ /* 0x000fec0003800000 */
[----:B------:R-:W-:Y:S02]  /*0910*/  IMAD.SHL.U32 R0, R2, 0x100, RZ ;  /* 0x0000010002007824 */ /* 0x000fe400078e00ff */
[----:B------:R-:W-:Y:S02]  /*0920*/  HFMA2 R19, -RZ, RZ, 0, 0 ;  /* 0x00000000ff137431 */ /* 0x000fe400000001ff */
[----:B------:R-:W-:Y:S01]  /*0930*/  IMAD.MOV.U32 R11, RZ, RZ, RZ ;  /* 0x000000ffff0b7224 */ /* 0x000fe200078e00ff */
[----:B------:R-:W0:Y:S01]  /*0940*/  LDCU.64 UR8, c[0x4][URZ] ;  /* 0x01000000ff0877ac */ /* 0x000e220008000a00 */
[----:B------:R-:W-:Y:S01]  /*0950*/  IMAD.MOV.U32 R8, RZ, RZ, RZ ;  /* 0x000000ffff087224 */ /* 0x000fe200078e00ff */
[----:B------:R-:W-:Y:S01]  /*0960*/  LOP3.LUT R21, R0, 0x80000000, RZ, 0xfc, !PT ;  /* 0x8000000000157812 */ /* 0x000fe200078efcff */
[----:B------:R-:W-:-:S06]  /*0970*/  UMOV UR4, URZ ;  /* 0x000000ff00047c82 */ /* 0x000fcc0008000000 */
.L_x_4:
[----:B0-----:R-:W-:Y:S02]  /*0980*/  IMAD.U32 R12, RZ, RZ, UR8 ;  /* 0x00000008ff0c7e24 */ /* 0x001fe4000f8e00ff */
[----:B------:R-:W-:-:S05]  /*0990*/  IMAD.U32 R13, RZ, RZ, UR9 ;  /* 0x00000009ff0d7e24 */ /* 0x000fca000f8e00ff */
        /* <DEDUP_REMOVED lines=9> */
[----:B------:R-:W-:-:S02]  /*0a30*/  ISETP.EQ.AND P4, PT, R8, 0x10, PT ;  /* 0x000000100800780c */ /* 0x000fc40003f82270 */
[C---:B------:R-:W-:Y:S01]  /*0a40*/  ISETP.EQ.AND P5, PT, R8.reuse, 0x14, PT ;  /* 0x000000140800780c */ /* 0x040fe20003fa2270 */
[----:B------:R-:W-:Y:S02]  /*0a50*/  VIADD R8, R8, 0x4 ;  /* 0x0000000408087836 */ /* 0x000fe40000000000 */
[----:B--2---:R-:W-:-:S03]  /*0a60*/  IMAD.WIDE.U32 R6, R6, R21, RZ ;  /* 0x0000001506067225 */ /* 0x004fc600078e00ff */
[----:B------:R-:W-:-:S04]  /*0a70*/  IADD3 R0, P6, PT, R6, R11, RZ ;  /* 0x0000000b06007210 */ /* 0x000fc80007fde0ff */
[----:B------:R-:W-:Y:S01]  /*0a80*/  IADD3.X R11, PT, PT, R7, R19, RZ, P6, !PT ;  /* 0x00000013070b7210 */ /* 0x000fe200037fe4ff */
[--C-:B------:R-:W-:Y:S01]  /*0a90*/  @P0 IMAD.MOV.U32 R3, RZ, RZ, R0.reuse ;  /* 0x000000ffff030224 */ /* 0x100fe200078e0000 */
[----:B------:R-:W-:Y:S01]  /*0aa0*/  @P3 MOV R16, R0 ;  /* 0x0000000000103202 */ /* 0x000fe20000000f00 */
[--C-:B------:R-:W-:Y:S02]  /*0ab0*/  @P1 IMAD.MOV.U32 R14, RZ, RZ, R0.reuse ;  /* 0x000000ffff0e1224 */ /* 0x100fe400078e0000 */
[--C-:B------:R-:W-:Y:S02]  /*0ac0*/  @P2 IMAD.MOV.U32 R15, RZ, RZ, R0.reuse ;  /* 0x000000ffff0f2224 */ /* 0x100fe400078e0000 */
[--C-:B------:R-:W-:Y:S02]  /*0ad0*/  @P4 IMAD.MOV.U32 R17, RZ, RZ, R0.reuse ;  /* 0x000000ffff114224 */ /* 0x100fe400078e0000 */
[----:B------:R-:W-:Y:S01]  /*0ae0*/  @P5 IMAD.MOV.U32 R18, RZ, RZ, R0 ;  /* 0x000000ffff125224 */ /* 0x000fe200078e0000 */
[----:B------:R-:W-:Y:S06]  /*0af0*/  BRA.U UP0, `(.L_x_4) ;  /* 0xfffffffd00a07547 */ /* 0x000fec000b83ffff */
[----:B------:R-:W-:-:S04]  /*0b00*/  SHF.R.U32.HI R7, RZ, 0x17, R2 ;  /* 0x00000017ff077819 */ /* 0x000fc80000011602 */
[C---:B------:R-:W-:Y:S02]  /*0b10*/  LOP3.LUT R0, R7.reuse, 0xe0, RZ, 0xc0, !PT ;  /* 0x000000e007007812 */ /* 0x040fe400078ec0ff */
[----:B------:R-:W-:Y:S02]  /*0b20*/  LOP3.LUT P6, RZ, R7, 0x1f, RZ, 0xc0, !PT ;  /* 0x0000001f07ff7812 */ /* 0x000fe400078cc0ff */
[----:B------:R-:W-:-:S04]  /*0b30*/  IADD3 R0, PT, PT, R0, -0x80, RZ ;  /* 0xffffff8000007810 */ /* 0x000fc80007ffe0ff */
[----:B------:R-:W-:-:S05]  /*0b40*/  SHF.R.U32.HI R0, RZ, 0x5, R0 ;  /* 0x00000005ff007819 */ /* 0x000fca0000011600 */
[----:B------:R-:W-:-:S05]  /*0b50*/  IMAD.U32 R8, R0, -0x4, RZ ;  /* 0xfffffffc00087824 */ /* 0x000fca00078e00ff */
[C---:B------:R-:W-:Y:S02]  /*0b60*/  ISETP.EQ.AND P3, PT, R8.reuse, -0x18, PT ;  /* 0xffffffe80800780c */ /* 0x040fe40003f62270 */
[C---:B------:R-:W-:Y:S02]  /*0b70*/  ISETP.EQ.AND P4, PT, R8.reuse, -0x14, PT ;  /* 0xffffffec0800780c */ /* 0x040fe40003f82270 */
[C---:B------:R-:W-:Y:S02]  /*0b80*/  ISETP.EQ.AND P2, PT, R8.reuse, -0x10, PT ;  /* 0xfffffff00800780c */ /* 0x040fe40003f42270 */
[C---:B------:R-:W-:Y:S02]  /*0b90*/  ISETP.EQ.AND P1, PT, R8.reuse, -0xc, PT ;  /* 0xfffffff40800780c */ /* 0x040fe40003f22270 */
[C---:B------:R-:W-:Y:S02]  /*0ba0*/  ISETP.EQ.AND P0, PT, R8.reuse, -0x8, PT ;  /* 0xfffffff80800780c */ /* 0x040fe40003f02270 */
[----:B------:R-:W-:-:S03]  /*0bb0*/  ISETP.EQ.AND P5, PT, R8, RZ, PT ;  /* 0x000000ff0800720c */ /* 0x000fc60003fa2270 */
[--C-:B------:R-:W-:Y:S01]  /*0bc0*/  @P3 IMAD.MOV.U32 R0, RZ, RZ, R3.reuse ;  /* 0x000000ffff003224 */ /* 0x100fe200078e0003 */
[C---:B------:R-:W-:Y:S01]  /*0bd0*/  ISETP.EQ.AND P3, PT, R8.reuse, -0x4, PT ;  /* 0xfffffffc0800780c */ /* 0x040fe20003f62270 */
[----:B------:R-:W-:Y:S01]  /*0be0*/  @P4 IMAD.MOV.U32 R6, RZ, RZ, R3 ;  /* 0x000000ffff064224 */ /* 0x000fe200078e0003 */
[----:B------:R-:W-:Y:S01]  /*0bf0*/  @P4 MOV R0, R14 ;  /* 0x0000000e00004202 */ /* 0x000fe20000000f00 */
[----:B------:R-:W-:Y:S01]  /*0c00*/  @P2 IMAD.MOV.U32 R6, RZ, RZ, R14 ;  /* 0x000000ffff062224 */ /* 0x000fe200078e000e */
[----:B------:R-:W-:Y:S01]  /*0c10*/  ISETP.EQ.AND P4, PT, R8, 0x4, PT ;  /* 0x000000040800780c */ /* 0x000fe20003f82270 */
[--C-:B------:R-:W-:Y:S01]  /*0c20*/  @P2 IMAD.MOV.U32 R0, RZ, RZ, R15.reuse ;  /* 0x000000ffff002224 */ /* 0x100fe200078e000f */
[----:B------:R-:W-:Y:S01]  /*0c30*/  @P1 MOV R0, R16 ;  /* 0x0000001000001202 */ /* 0x000fe20000000f00 */
[----:B------:R-:W-:Y:S02]  /*0c40*/  @P1 IMAD.MOV.U32 R6, RZ, RZ, R15 ;  /* 0x000000ffff061224 */ /* 0x000fe400078e000f */
[----:B------:R-:W-:-:S02]  /*0c50*/  @P0 IMAD.MOV.U32 R6, RZ, RZ, R16 ;  /* 0x000000ffff060224 */ /* 0x000fc400078e0010 */
[--C-:B------:R-:W-:Y:S02]  /*0c60*/  @P0 IMAD.MOV.U32 R0, RZ, RZ, R17.reuse ;  /* 0x000000ffff000224 */ /* 0x100fe400078e0011 */
[----:B------:R-:W-:Y:S01]  /*0c70*/  @P3 IMAD.MOV.U32 R6, RZ, RZ, R17 ;  /* 0x000000ffff063224 */ /* 0x000fe200078e0011 */
[----:B------:R-:W-:Y:S01]  /*0c80*/  @P3 MOV R0, R18 ;  /* 0x0000001200003202 */ /* 0x000fe20000000f00 */
[----:B------:R-:W-:Y:S02]  /*0c90*/  @P5 IMAD.MOV.U32 R6, RZ, RZ, R18 ;  /* 0x000000ffff065224 */ /* 0x000fe400078e0012 */
[--C-:B------:R-:W-:Y:S02]  /*0ca0*/  @P5 IMAD.MOV.U32 R0, RZ, RZ, R11.reuse ;  /* 0x000000ffff005224 */ /* 0x100fe400078e000b */
[----:B------:R-:W-:Y:S01]  /*0cb0*/  @P4 IMAD.MOV.U32 R6, RZ, RZ, R11 ;  /* 0x000000ffff064224 */ /* 0x000fe200078e000b */
[----:B------:R-:W-:Y:S06]  /*0cc0*/  @!P6 BRA `(.L_x_5) ;  /* 0x000000000028e947 */ /* 0x000fec0003800000 */
[----:B------:R-:W-:Y:S01]  /*0cd0*/  @P1 MOV R3, R14 ;  /* 0x0000000e00031202 */ /* 0x000fe20000000f00 */
[----:B------:R-:W-:Y:S01]  /*0ce0*/  @P0 IMAD.MOV.U32 R3, RZ, RZ, R15 ;  /* 0x000000ffff030224 */ /* 0x000fe200078e000f */
[----:B------:R-:W-:Y:S01]  /*0cf0*/  ISETP.EQ.AND P0, PT, R8, 0x8, PT ;  /* 0x000000080800780c */ /* 0x000fe20003f02270 */
[----:B------:R-:W-:Y:S01]  /*0d00*/  @P3 IMAD.MOV.U32 R3, RZ, RZ, R16 ;  /* 0x000000ffff033224 */ /* 0x000fe200078e0010 */
[----:B------:R-:W-:Y:S01]  /*0d10*/  LOP3.LUT R7, R7, 0x1f, RZ, 0xc0, !PT ;  /* 0x0000001f07077812 */ /* 0x000fe200078ec0ff */
[----:B------:R-:W-:Y:S01]  /*0d20*/  @P5 IMAD.MOV.U32 R3, RZ, RZ, R17 ;  /* 0x000000ffff035224 */ /* 0x000fe200078e0011 */
[----:B------:R-:W-:Y:S02]  /*0d30*/  @P4 MOV R3, R18 ;  /* 0x0000001200034202 */ /* 0x000fe40000000f00 */
[----:B------:R-:W-:-:S07]  /*0d40*/  SHF.L.W.U32.HI R0, R6, R7, R0 ;  /* 0x0000000706007219 */ /* 0x000fce0000010e00 */
[----:B------:R-:W-:-:S05]  /*0d50*/  @P0 IMAD.MOV.U32 R3, RZ, RZ, R11 ;  /* 0x000000ffff030224 */ /* 0x000fca00078e000b */
[----:B------:R-:W-:-:S07]  /*0d60*/  SHF.L.W.U32.HI R6, R3, R7, R6 ;  /* 0x0000000703067219 */ /* 0x000fce0000010e06 */
.L_x_5:
        /* <DEDUP_REMOVED lines=9> */
[----:B------:R-:W0:Y:S01]  /*0e00*/  I2F.F64.S64 R6, R14 ;  /* 0x0000000e00067312 */ /* 0x000e220000301c00 */
[----:B------:R-:W-:-:S04]  /*0e10*/  LOP3.LUT R2, R3, R2, RZ, 0x3c, !PT ;  /* 0x0000000203027212 */ /* 0x000fc800078e3cff */
[----:B------:R-:W-:Y:S01]  /*0e20*/  ISETP.GE.AND P0, PT, R2, RZ, PT ;  /* 0x000000ff0200720c */ /* 0x000fe20003f06270 */
[----:B0-----:R-:W-:Y:S01]  /*0e30*/  DMUL R12, R6, UR4 ;  /* 0x00000004060c7c28 */ /* 0x001fe20008000000 */
[----:B------:R-:W-:-:S05]  /*0e40*/  LEA.HI R7, R3, R0, RZ, 0x1 ;  /* 0x0000000003077211 */ /* 0x000fca00078f08ff */
[----:B------:R-:W-:-:S04]  /*0e50*/  IMAD.MOV R0, RZ, RZ, -R7 ;  /* 0x000000ffff007224 */ /* 0x000fc800078e0a07 */
[----:B------:R-:W0:Y:S01]  /*0e60*/  F2F.F32.F64 R12, R12 ;  /* 0x0000000c000c7310 */ /* 0x000e220000301000 */
[----:B------:R-:W-:Y:S02]  /*0e70*/  @!P1 MOV R7, R0 ;  /* 0x0000000000079202 */ /* 0x000fe40000000f00 */
[----:B0-----:R-:W-:-:S07]  /*0e80*/  FSEL R8, -R12, R12, !P0 ;  /* 0x0000000c0c087208 */ /* 0x001fce0004000100 */
.L_x_3:
[----:B------:R-:W-:Y:S01]  /*0e90*/  FMUL R0, R8, R8 ;  /* 0x0000000808007220 */ /* 0x000fe20000400000 */
[C---:B------:R-:W-:Y:S01]  /*0ea0*/  LOP3.LUT R2, R7.reuse, 0x1, RZ, 0xc0, !PT ;  /* 0x0000000107027812 */ /* 0x040fe200078ec0ff */
[----:B------:R-:W-:Y:S01]  /*0eb0*/  IMAD.MOV.U32 R3, RZ, RZ, 0x3d2aaabb ;  /* 0x3d2aaabbff037424 */ /* 0x000fe200078e00ff */
[----:B------:R-:W-:Y:S01]  /*0ec0*/  LOP3.LUT P1, RZ, R7, 0x2, RZ, 0xc0, !PT ;  /* 0x0000000207ff7812 */ /* 0x000fe2000782c0ff */
[----:B------:R-:W-:Y:S01]  /*0ed0*/  FFMA R9, R0, R9, -0.0013887860113754868507 ;  /* 0xbab607ed00097423 */ /* 0x000fe20000000009 */
[----:B------:R-:W-:Y:S01]  /*0ee0*/  ISETP.NE.U32.AND P0, PT, R2, 0x1, PT ;  /* 0x000000010200780c */ /* 0x000fe20003f05070 */
[----:B------:R-:W-:Y:S01]  /*0ef0*/  IMAD.MOV.U32 R13, RZ, RZ, 0x3effffff ;  /* 0x3effffffff0d7424 */ /* 0x000fe200078e00ff */
[----:B------:R-:W-:Y:S02]  /*0f00*/  I2FP.F32.S32 R2, UR10 ;  /* 0x0000000a00027c45 */ /* 0x000fe40008201400 */
[----:B------:R-:W-:Y:S02]  /*0f10*/  FSEL R9, R9, -0.00019574658654164522886, !P0 ;  /* 0xb94d415309097808 */ /* 0x000fe40004000000 */
[----:B------:R-:W-:-:S02]  /*0f20*/  FSEL R3, R3, 0.0083327032625675201416, !P0 ;  /* 0x3c0885e403037808 */ /* 0x000fc40004000000 */
[----:B------:R-:W-:Y:S02]  /*0f30*/  FSEL R13, -R13, -0.16666662693023681641, !P0 ;  /* 0xbe2aaaa80d0d7808 */ /* 0x000fe40004000100 */
[----:B------:R-:W-:Y:S01]  /*0f40*/  FSEL R11, R8, 1, P0 ;  /* 0x3f800000080b7808 */ /* 0x000fe20000000000 */
[C---:B------:R-:W-:Y:S01]  /*0f50*/  FFMA R3, R0.reuse, R9, R3 ;  /* 0x0000000900037223 */ /* 0x040fe20000000003 */
[----:B------:R-:W-:Y:S02]  /*0f60*/  I2FP.F32.S32 R8, R5 ;  /* 0x0000000500087245 */ /* 0x000fe40000201400 */
[----:B------:R-:W-:Y:S01]  /*0f70*/  I2FP.F32.U32 R6, UR11 ;  /* 0x0000000b00067c45 */ /* 0x000fe20008201000 */
[C---:B------:R-:W-:Y:S01]  /*0f80*/  FFMA R13, R0.reuse, R3, R13 ;  /* 0x00000003000d7223 */ /* 0x040fe2000000000d */
[----:B------:R-:W-:Y:S01]  /*0f90*/  FFMA R0, R0, R11, RZ ;  /* 0x0000000b00007223 */ /* 0x000fe200000000ff */
[----:B------:R-:W-:Y:S01]  /*0fa0*/  FMUL R3, R2, 0.5 ;  /* 0x3f00000002037820 */ /* 0x000fe20000400000 */
[----:B------:R-:W-:Y:S01]  /*0fb0*/  I2FP.F32.U32 R9, R4 ;  /* 0x0000000400097245 */ /* 0x000fe20000201000 */
[----:B------:R-:W-:Y:S01]  /*0fc0*/  FMUL R6, R6, 0.5 ;  /* 0x3f00000006067820 */ /* 0x000fe20000400000 */
[----:B------:R-:W-:Y:S01]  /*0fd0*/  FFMA R0, R0, R13, R11 ;  /* 0x0000000d00007223 */ /* 0x000fe2000000000b */
[----:B------:R-:W-:-:S02]  /*0fe0*/  FADD R7, -R3, R8 ;  /* 0x0000000803077221 */ /* 0x000fc40000000100 */
[----:B------:R-:W-:Y:S01]  /*0ff0*/  FADD R9, -R6, R9 ;  /* 0x0000000906097221 */ /* 0x000fe20000000100 */
[----:B------:R-:W-:Y:S01]  /*1000*/  @P1 FADD R0, RZ, -R0 ;  /* 0x80000000ff001221 */ /* 0x000fe20000000000 */
[----:B------:R-:W-:-:S03]  /*1010*/  FFMA R2, R10, R7, R3 ;  /* 0x000000070a027223 */ /* 0x000fc60000000003 */
[-C--:B------:R-:W-:Y:S01]  /*1020*/  FFMA R7, R7, R0.reuse, R6 ;  /* 0x0000000007077223 */ /* 0x080fe20000000006 */
[----:B------:R-:W-:-:S03]  /*1030*/  FFMA R2, -R9, R0, R2 ;  /* 0x0000000009027223 */ /* 0x000fc60000000102 */
[----:B------:R-:W-:Y:S01]  /*1040*/  FFMA R7, R10, R9, R7 ;  /* 0x000000090a077223 */ /* 0x000fe20000000007 */
[----:B------:R-:W-:-:S03]  /*1050*/  FADD R2, R2, 0.5 ;  /* 0x3f00000002027421 */ /* 0x000fc60000000000 */
[----:B------:R-:W-:-:S03]  /*1060*/  FADD R7, R7, 0.5 ;  /* 0x3f00000007077421 */ /* 0x000fc60000000000 */
[----:B------:R-:W0:Y:S08]  /*1070*/  F2I.TRUNC.NTZ R2, R2 ;  /* 0x0000000200027305 */ /* 0x000e30000020f100 */
[----:B------:R-:W1:Y:S01]  /*1080*/  F2I.TRUNC.NTZ R7, R7 ;  /* 0x0000000700077305 */ /* 0x000e62000020f100 */
[----:B0-----:R-:W-:-:S04]  /*1090*/  ISETP.GE.AND P0, PT, R2, UR10, PT ;  /* 0x0000000a02007c0c */ /* 0x001fc8000bf06270 */
[----:B------:R-:W-:Y:S02]  /*10a0*/  ISETP.LT.OR P0, PT, R2, RZ, P0 ;  /* 0x000000ff0200720c */ /* 0x000fe40000701670 */
[----:B-1----:R-:W-:-:S04]  /*10b0*/  ISETP.GE.AND P1, PT, R7, UR11, PT ;  /* 0x0000000b07007c0c */ /* 0x002fc8000bf26270 */
[----:B------:R-:W-:-:S04]  /*10c0*/  ISETP.LT.OR P1, PT, R7, RZ, P1 ;  /* 0x000000ff0700720c */ /* 0x000fc80000f21670 */
[----:B------:R-:W-:-:S13]  /*10d0*/  PLOP3.LUT P0, PT, P0, P1, PT, 0xf8, 0x8f ;  /* 0x00000000008f781c */ /* 0x000fda0000703f70 */
[----:B------:R-:W-:Y:S05]  /*10e0*/  @!P0 BRA `(.L_x_6) ;  /* 0x00000000002c8947 */ /* 0x000fea0003800000 */
[----:B------:R-:W0:Y:S01]  /*10f0*/  LDCU.64 UR4, c[0x0][0x388] ;  /* 0x00007100ff0477ac */ /* 0x000e220008000a00 */
[----:B------:R-:W-:Y:S02]  /*1100*/  IMAD R4, R4, UR10, R5 ;  /* 0x0000000a04047c24 */ /* 0x000fe4000f8e0205 */
[----:B------:R-:W-:Y:S02]  /*1110*/  HFMA2 R0, -RZ, RZ, 0, 1.5199184417724609375e-05 ;  /* 0x000000ffff007431 */ /* 0x000fe400000001ff */
[----:B------:R-:W-:-:S05]  /*1120*/  IMAD.SHL.U32 R4, R4, 0x4, RZ ;  /* 0x0000000404047824 */ /* 0x000fca00078e00ff */
[----:B0-----:R-:W-:-:S04]  /*1130*/  IADD3 R2, P0, PT, R4, UR4, RZ ;  /* 0x0000000404027c10 */ /* 0x001fc8000ff1e0ff */
[----:B------:R-:W-:-:S05]  /*1140*/  LEA.HI.X.SX32 R3, R4, UR5, 0x1, P0 ;  /* 0x0000000504037c11 */ /* 0x000fca00080f0eff */
[----:B------:R-:W-:Y:S04]  /*1150*/  STG.E.U8 desc[UR6][R2.64+0x3], R0 ;  /* 0x0000030002007986 */ /* 0x000fe8000c101106 */
[----:B------:R-:W-:Y:S04]  /*1160*/  STG.E.U8 desc[UR6][R2.64], RZ ;  /* 0x000000ff02007986 */ /* 0x000fe8000c101106 */
[----:B------:R-:W-:Y:S04]  /*1170*/  STG.E.U8 desc[UR6][R2.64+0x1], RZ ;  /* 0x000001ff02007986 */ /* 0x000fe8000c101106 */
[----:B------:R-:W-:Y:S01]  /*1180*/  STG.E.U8 desc[UR6][R2.64+0x2], RZ ;  /* 0x000002ff02007986 */ /* 0x000fe2000c101106 */
[----:B------:R-:W-:Y:S05]  /*1190*/  EXIT ;  /* 0x000000000000794d */ /* 0x000fea0003800000 */
.L_x_6:
[----:B------:R-:W0:Y:S01]  /*11a0*/  LDCU.64 UR4, c[0x0][0x380] ;  /* 0x00007000ff0477ac */ /* 0x000e220008000a00 */
[----:B------:R-:W-:-:S04]  /*11b0*/  IMAD R0, R7, UR10, R2 ;  /* 0x0000000a07007c24 */ /* 0x000fc8000f8e0202 */
[----:B------:R-:W-:-:S05]  /*11c0*/  IMAD.SHL.U32 R0, R0, 0x4, RZ ;  /* 0x0000000400007824 */ /* 0x000fca00078e00ff */
[----:B0-----:R-:W-:-:S04]  /*11d0*/  IADD3 R6, P0, PT, R0, UR4, RZ ;  /* 0x0000000400067c10 */ /* 0x001fc8000ff1e0ff */
[----:B------:R-:W-:-:S05]  /*11e0*/  LEA.HI.X.SX32 R7, R0, UR5, 0x1, P0 ;  /* 0x0000000500077c11 */ /* 0x000fca00080f0eff */
[----:B------:R-:W2:Y:S01]  /*11f0*/  LDG.E.U8 R2, desc[UR6][R6.64] ;  /* 0x0000000606027981 */ /* 0x000ea2000c1e1100 */
[----:B------:R-:W-:Y:S01]  /*1200*/  IMAD.MOV.U32 R3, RZ, RZ, 0x3b808081 ;  /* 0x3b808081ff037424 */ /* 0x000fe200078e00ff */
[----:B------:R-:W-:Y:S01]  /*1210*/  BSSY.RECONVERGENT B0, `(.L_x_7) ;  /* 0x000000e000007945 */ /* 0x000fe20003800200 */
[----:B------:R-:W-:-:S04]  /*1220*/  IMAD.MOV.U32 R0, RZ, RZ, 0x437f0000 ;  /* 0x437f0000ff007424 */ /* 0x000fc800078e00ff */
[----:B------:R-:W-:-:S04]  /*1230*/  FFMA R0, R3, -R0, 1 ;  /* 0x3f80000003007423 */ /* 0x000fc80000000800 */
[----:B------:R-:W-:Y:S01]  /*1240*/  FFMA R3, R0, R3, 0.0039215688593685626984 ;  /* 0x3b80808100037423 */ /* 0x000fe20000000003 */
[----:B--2---:R-:W-:-:S04]  /*1250*/  I2FP.F32.U32 R2, R2 ;  /* 0x0000000200027245 */ /* 0x004fc80000201000 */
[----:B------:R-:W0:Y:S01]  /*1260*/  FCHK P0, R2, 255 ;  /* 0x437f000002007902 */ /* 0x000e220000000000 */
[----:B------:R-:W-:-:S04]  /*1270*/  FFMA R8, R2, R3, RZ ;  /* 0x0000000302087223 */ /* 0x000fc800000000ff */
[----:B------:R-:W-:-:S04]  /*1280*/  FFMA R0, R8, -255, R2 ;  /* 0xc37f000008007823 */ /* 0x000fc80000000002 */
[----:B------:R-:W-:Y:S01]  /*1290*/  FFMA R8, R3, R0, R8 ;  /* 0x0000000003087223 */ /* 0x000fe20000000008 */
[----:B0-----:R-:W-:Y:S06]  /*12a0*/  @!P0 BRA `(.L_x_8) ;  /* 0x0000000000108947 */ /* 0x001fec0003800000 */
[----:B------:R-:W-:Y:S02]  /*12b0*/  MOV R3, 0x437f0000 ;  /* 0x437f000000037802 */ /* 0x000fe40000000f00 */
[----:B------:R-:W-:-:S07]  /*12c0*/  MOV R12, 0x12e0 ;  /* 0x000012e0000c7802 */ /* 0x000fce0000000f00 */
[----:B------:R-:W-:Y:S05]  /*12d0*/  CALL.REL.NOINC `($__internal_0_$__cuda_sm3x_div_rn_noftz_f32_slowpath) ;  /* 0x0000001000e87944 */ /* 0x000fea0003c00000 */
[----:B------:R-:W-:-:S07]  /*12e0*/  IMAD.MOV.U32 R8, RZ, RZ, R2 ;  /* 0x000000ffff087224 */ /* 0x000fce00078e0002 */
.L_x_8:
[----:B------:R-:W-:Y:S05]  /*12f0*/  BSYNC.RECONVERGENT B0 ;  /* 0x0000000000007941 */ /* 0x000fea0003800200 */
.L_x_7:
[----:B------:R-:W2:Y:S01]  /*1300*/  LDG.E.U8 R0, desc[UR6][R6.64+0x1] ;  /* 0x0000010606007981 */ /* 0x000ea2000c1e1100 */
[----:B------:R-:W-:Y:S01]  /*1310*/  IMAD.MOV.U32 R2, RZ, RZ, 0x3b808081 ;  /* 0x3b808081ff027424 */ /* 0x000fe200078e00ff */
[----:B------:R-:W-:Y:S01]  /*1320*/  BSSY.RECONVERGENT B0, `(.L_x_9) ;  /* 0x000000f000007945 */ /* 0x000fe20003800200 */
[----:B------:R-:W-:-:S04]  /*1330*/  IMAD.MOV.U32 R3, RZ, RZ, 0x437f0000 ;  /* 0x437f0000ff037424 */ /* 0x000fc800078e00ff */
[----:B------:R-:W-:Y:S01]  /*1340*/  FFMA R3, R2, -R3, 1 ;  /* 0x3f80000002037423 */ /* 0x000fe20000000803 */
[----:B--2---:R-:W-:-:S03]  /*1350*/  I2FP.F32.U32 R10, R0 ;  /* 0x00000000000a7245 */ /* 0x004fc60000201000 */
[----:B------:R-:W-:Y:S01]  /*1360*/  FFMA R0, R3, R2, 0.0039215688593685626984 ;  /* 0x3b80808103007423 */ /* 0x000fe20000000002 */
[----:B------:R-:W0:Y:S03]  /*1370*/  FCHK P0, R10, 255 ;  /* 0x437f00000a007902 */ /* 0x000e260000000000 */
[----:B------:R-:W-:-:S04]  /*1380*/  FFMA R11, R0, R10, RZ ;  /* 0x0000000a000b7223 */ /* 0x000fc800000000ff */
[----:B------:R-:W-:-:S04]  /*1390*/  FFMA R2, R11, -255, R10 ;  /* 0xc37f00000b027823 */ /* 0x000fc8000000000a */
[----:B------:R-:W-:Y:S01]  /*13a0*/  FFMA R11, R0, R2, R11 ;  /* 0x00000002000b7223 */ /* 0x000fe2000000000b */
[----:B0-----:R-:W-:Y:S06]  /*13b0*/  @!P0 BRA `(.L_x_10) ;  /* 0x0000000000148947 */ /* 0x001fec0003800000 */
[----:B------:R-:W-:Y:S01]  /*13c0*/  MOV R2, R10 ;  /* 0x0000000a00027202 */ /* 0x000fe20000000f00 */
[----:B------:R-:W-:Y:S01]  /*13d0*/  IMAD.MOV.U32 R3, RZ, RZ, 0x437f0000 ;  /* 0x437f0000ff037424 */ /* 0x000fe200078e00ff */
[----:B------:R-:W-:-:S07]  /*13e0*/  MOV R12, 0x1400 ;  /* 0x00001400000c7802 */ /* 0x000fce0000000f00 */
[----:B------:R-:W-:Y:S05]  /*13f0*/  CALL.REL.NOINC `($__internal_0_$__cuda_sm3x_div_rn_noftz_f32_slowpath) ;  /* 0x0000001000a07944 */ /* 0x000fea0003c00000 */
[----:B------:R-:W-:-:S07]  /*1400*/  IMAD.MOV.U32 R11, RZ, RZ, R2 ;  /* 0x000000ffff0b7224 */ /* 0x000fce00078e0002 */
.L_x_10:
[----:B------:R-:W-:Y:S05]  /*1410*/  BSYNC.RECONVERGENT B0 ;  /* 0x0000000000007941 */ /* 0x000fea0003800200 */
.L_x_9:
[----:B------:R-:W2:Y:S01]  /*1420*/  LDG.E.U8 R0, desc[UR6][R6.64+0x2] ;  /* 0x0000020606007981 */ /* 0x000ea2000c1e1100 */
[----:B------:R-:W-:Y:S02]  /*1430*/  HFMA2 R3, -RZ, RZ, 3.748046875, 0 ;  /* 0x437f0000ff037431 */ /* 0x000fe400000001ff */
[----:B------:R-:W-:Y:S01]  /*1440*/  IMAD.MOV.U32 R2, RZ, RZ, 0x3b808081 ;  /* 0x3b808081ff027424 */ /* 0x000fe200078e00ff */
[----:B------:R-:W-:Y:S03]  /*1450*/  BSSY.RECONVERGENT B0, `(.L_x_11) ;  /* 0x000000d000007945 */ /* 0x000fe60003800200 */
        /* <DEDUP_REMOVED lines=8> */
[----:B------:R-:W-:Y:S01]  /*14e0*/  IMAD.MOV.U32 R2, RZ, RZ, R10 ;  /* 0x000000ffff027224 */ /* 0x000fe200078e000a */
[----:B------:R-:W-:Y:S01]  /*14f0*/  MOV R12, 0x1520 ;  /* 0x00001520000c7802 */ /* 0x000fe20000000f00 */
[----:B------:R-:W-:-:S07]  /*1500*/  IMAD.MOV.U32 R3, RZ, RZ, 0x437f0000 ;  /* 0x437f0000ff037424 */ /* 0x000fce00078e00ff */
[----:B------:R-:W-:Y:S05]  /*1510*/  CALL.REL.NOINC `($__internal_0_$__cuda_sm3x_div_rn_noftz_f32_slowpath) ;  /* 0x0000001000587944 */ /* 0x000fea0003c00000 */
.L_x_12:
[----:B------:R-:W-:Y:S05]  /*1520*/  BSYNC.RECONVERGENT B0 ;  /* 0x0000000000007941 */ /* 0x000fea0003800200 */
.L_x_11:
[----:B------:R0:W5:Y:S01]  /*1530*/  LDG.E.U8 R6, desc[UR6][R6.64+0x3] ;  /* 0x0000030606067981 */ /* 0x000162000c1e1100 */
[CCC-:B------:R-:W-:Y:S01]  /*1540*/  FMNMX3 R9, R11.reuse, R2.reuse, R8.reuse, !PT ;  /* 0x000000020b097276 */ /* 0x1c0fe20007800008 */
[----:B------:R-:W-:Y:S01]  /*1550*/  BSSY.RECONVERGENT B0, `(.L_x_13) ;  /* 0x000008c000007945 */ /* 0x000fe20003800200 */
[----:B------:R-:W-:Y:S01]  /*1560*/  FMNMX3 R0, R11, R2, R8, PT ;  /* 0x000000020b007276 */ /* 0x000fe20003800008 */
[----:B------:R-:W-:-:S04]  /*1570*/  IMAD.MOV.U32 R10, RZ, RZ, RZ ;  /* 0x000000ffff0a7224 */ /* 0x000fc800078e00ff */
[----:B------:R-:W-:-:S05]  /*1580*/  FADD R0, R9, -R0 ;  /* 0x8000000009007221 */ /* 0x000fca0000000000 */
[----:B------:R-:W-:-:S13]  /*1590*/  FSETP.NEU.AND P0, PT, R0, RZ, PT ;  /* 0x000000ff0000720b */ /* 0x000fda0003f0d000 */
[----:B0-----:R-:W-:Y:S05]  /*15a0*/  @!P0 BRA `(.L_x_14) ;  /* 0x0000000800188947 */ /* 0x001fea0003800000 */
[----:B------:R-:W-:Y:S01]  /*15b0*/  FSETP.NEU.AND P0, PT, R9, R8, PT ;  /* 0x000000080900720b */ /* 0x000fe20003f0d000 */
[----:B------:R-:W-:-:S12]  /*15c0*/  BSSY.RECONVERGENT B1, `(.L_x_15) ;  /* 0x0000072000017945 */ /* 0x000fd80003800200 */
[----:B------:R-:W-:Y:S05]  /*15d0*/  @P0 BRA `(.L_x_16) ;  /* 0x00000004002c0947 */ /* 0x000fea0003800000 */
[----:B------:R-:W0:Y:S01]  /*15e0*/  MUFU.RCP R3, R0 ;  /* 0x0000000000037308 */ /* 0x000e220000001000 */
[----:B------:R-:W-:Y:S01]  /*15f0*/  FADD R2, -R2, R11 ;  /* 0x0000000b02027221 */ /* 0x000fe20000000100 */
[----:B------:R-:W-:Y:S06]  /*1600*/  BSSY.RECONVERGENT B2, `(.L_x_17) ;  /* 0x000000c000027945 */ /* 0x000fec0003800200 */
[----:B------:R-:W1:Y:S01]  /*1610*/  FCHK P0, R2, R0 ;  /* 0x0000000002007302 */ /* 0x000e620000000000 */
[----:B0-----:R-:W-:-:S04]  /*1620*/  FFMA R8, -R0, R3, 1 ;  /* 0x3f80000000087423 */ /* 0x001fc80000000103 */
[----:B------:R-:W-:-:S04]  /*1630*/  FFMA R3, R3, R8, R3 ;  /* 0x0000000803037223 */ /* 0x000fc80000000003 */
[----:B------:R-:W-:-:S04]  /*1640*/  FFMA R8, R2, R3, RZ ;  /* 0x0000000302087223 */ /* 0x000fc800000000ff */
[----:B------:R-:W-:-:S04]  /*1650*/  FFMA R7, -R0, R8, R2 ;  /* 0x0000000800077223 */ /* 0x000fc80000000102 */
[----:B------:R-:W-:Y:S01]  /*1660*/  FFMA R3, R3, R7, R8 ;  /* 0x0000000703037223 */ /* 0x000fe20000000008 */
[----:B-1----:R-:W-:Y:S06]  /*1670*/  @!P0 BRA `(.L_x_18) ;  /* 0x0000000000108947 */ /* 0x002fec0003800000 */
[----:B------:R-:W-:Y:S02]  /*1680*/  MOV R3, R0 ;  /* 0x0000000000037202 */ /* 0x000fe40000000f00 */
[----:B------:R-:W-:-:S07]  /*1690*/  MOV R12, 0x16b0 ;  /* 0x000016b0000c7802 */ /* 0x000fce0000000f00 */
[----:B-----5:R-:W-:Y:S05]  /*16a0*/  CALL.REL.NOINC `($__internal_0_$__cuda_sm3x_div_rn_noftz_f32_slowpath) ;  /* 0x0000000c00f47944 */ /* 0x020fea0003c00000 */
[----:B------:R-:W-:-:S07]  /*16b0*/  IMAD.MOV.U32 R3, RZ, RZ, R2 ;  /* 0x000000ffff037224 */ /* 0x000fce00078e0002 */
.L_x_18:
[----:B------:R-:W-:Y:S05]  /*16c0*/  BSYNC.RECONVERGENT B2 ;  /* 0x0000000000027941 */ /* 0x000fea0003800200 */
.L_x_17:
[C---:B------:R-:W-:Y:S01]  /*16d0*/  FSETP.GEU.AND P0, PT, |R3|.reuse, 6, PT ;  /* 0x40c000000300780b */ /* 0x040fe20003f0e200 */
[----:B------:R-:W-:Y:S01]  /*16e0*/  BSSY.RECONVERGENT B2, `(.L_x_19) ;  /* 0x0000036000027945 */ /* 0x000fe20003800200 */
[----:B------:R-:W-:-:S11]  /*16f0*/  FADD R2, |R3|, -RZ ;  /* 0x800000ff03027221 */ /* 0x000fd60000000200 */
[----:B------:R-:W-:Y:S05]  /*1700*/  @!P0 BRA `(.L_x_20) ;  /* 0x0000000000cc8947 */ /* 0x000fea0003800000 */
[----:B------:R-:W-:-:S13]  /*1710*/  FSETP.GTU.AND P0, PT, R2, 50331648, PT ;  /* 0x4c4000000200780b */ /* 0x000fda0003f0c000 */
[----:B------:R-:W-:Y:S05]  /*1720*/  @P0 BRA `(.L_x_21) ;  /* 0x00000000005c0947 */ /* 0x000fea0003800000 */
[----:B------:R-:W-:Y:S01]  /*1730*/  FMUL R7, R2, 0.16666667163372039795 ;  /* 0x3e2aaaab02077820 */ /* 0x000fe20000400000 */
[----:B------:R-:W-:Y:S05]  /*1740*/  BSSY.RECONVERGENT B3, `(.L_x_22) ;  /* 0x0000013000037945 */ /* 0x000fea0003800200 */
[----:B------:R-:W0:Y:S02]  /*1750*/  FRND.TRUNC R7, R7 ;  /* 0x0000000700077307 */ /* 0x000e24000020d000 */
[----:B0-----:R-:W-:-:S05]  /*1760*/  FFMA R11, R7, -6, R2 ;  /* 0xc0c00000070b7823 */ /* 0x001fca0000000002 */
[----:B------:R-:W-:-:S13]  /*1770*/  ISETP.GE.U32.AND P0, PT, R11, 0x40c00000, PT ;  /* 0x40c000000b00780c */ /* 0x000fda0003f06070 */
[----:B------:R-:W-:Y:S05]  /*1780*/  @!P0 BRA `(.L_x_23) ;  /* 0x0000000000388947 */ /* 0x000fea0003800000 */
[----:B------:R-:W-:-:S04]  /*1790*/  ISETP.GE.U32.AND P0, PT, R11, -0x7fffffff, PT ;  /* 0x800000010b00780c */ /* 0x000fc80003f06070 */
[----:B------:R-:W-:-:S09]  /*17a0*/  FSETP.GEU.OR P1, PT, R11, -6, !P0 ;  /* 0xc0c000000b00780b */ /* 0x000fd2000472e400 */
[----:B------:R-:W-:-:S04]  /*17b0*/  @P0 FADD R8, R7, -1 ;  /* 0xbf80000007080421 */ /* 0x000fc80000000000 */
[----:B------:R-:W-:-:S04]  /*17c0*/  @!P1 FADD R8, R8, -1 ;  /* 0xbf80000008089421 */ /* 0x000fc80000000000 */
[----:B------:R-:W-:Y:S01]  /*17d0*/  @P0 IMAD.MOV.U32 R7, RZ, RZ, R8 ;  /* 0x000000ffff070224 */ /* 0x000fe200078e0008 */
[----:B------:R-:W-:Y:S06]  /*17e0*/  @P0 BRA `(.L_x_23) ;  /* 0x0000000000200947 */ /* 0x000fec0003800000 */
[----:B------:R-:W-:Y:S01]  /*17f0*/  FSETP.GE.AND P0, PT, R11, 12, PT ;  /* 0x414000000b00780b */ /* 0x000fe20003f06000 */
[----:B------:R-:W-:-:S12]  /*1800*/  FADD R7, R7, 1 ;  /* 0x3f80000007077421 */ /* 0x000fd80000000000 */
[----:B------:R-:W-:-:S04]  /*1810*/  @P0 IMAD.MOV.U32 R8, RZ, RZ, 0x40c00000 ;  /* 0x40c00000ff080424 */ /* 0x000fc800078e00ff */
[----:B------:R-:W-:-:S05]  /*1820*/  @P0 FFMA R8, R8, -3, R11 ;  /* 0xc040000008080823 */ /* 0x000fca000000000b */
[----:B------:R-:W-:Y:S01]  /*1830*/  FSETP.GE.AND P1, PT, R8, RZ, P0 ;  /* 0x000000ff0800720b */ /* 0x000fe20000726000 */
[----:B------:R-:W-:-:S12]  /*1840*/  @P0 FADD R8, R7, 1 ;  /* 0x3f80000007080421 */ /* 0x000fd80000000000 */
[----:B------:R-:W-:-:S05]  /*1850*/  @P1 FADD R8, R8, 1 ;  /* 0x3f80000008081421 */ /* 0x000fca0000000000 */
[----:B------:R-:W-:-:S07]  /*1860*/  @P0 MOV R7, R8 ;  /* 0x0000000800070202 */ /* 0x000fce0000000f00 */
.L_x_23:
[----:B------:R-:W-:Y:S05]  /*1870*/  BSYNC.RECONVERGENT B3 ;  /* 0x0000000000037941 */ /* 0x000fea0003800200 */
.L_x_22:
[----:B------:R-:W-:Y:S01]  /*1880*/  FFMA R2, R7, -6, R2 ;  /* 0xc0c0000007027823 */ /* 0x000fe20000000002 */
[----:B------:R-:W-:Y:S06]  /*1890*/  BRA `(.L_x_20) ;  /* 0x0000000000687947 */ /* 0x000fec0003800000 */
.L_x_21:
[C---:B------:R-:W-:Y:S01]  /*18a0*/  LOP3.LUT R7, R2.reuse, 0xff800000, RZ, 0xc0, !PT ;  /* 0xff80000002077812 */ /* 0x040fe200078ec0ff */
[----:B------:R-:W-:Y:S01]  /*18b0*/  IMAD.MOV.U32 R12, RZ, RZ, 0x7fffffff ;  /* 0x7fffffffff0c7424 */ /* 0x000fe200078e00ff */
[C---:B------:R-:W-:Y:S01]  /*18c0*/  ISETP.GT.U32.AND P0, PT, R2.reuse, 0x7f7fffff, PT ;  /* 0x7f7fffff0200780c */ /* 0x040fe20003f04070 */
[----:B------:R-:W-:Y:S02]  /*18d0*/  BSSY.RECONVERGENT B3, `(.L_x_24) ;  /* 0x0000014000037945 */ /* 0x000fe40003800200 */
[----:B------:R-:W-:Y:S01]  /*18e0*/  VIADD R8, R7, 0xbf800000 ;  /* 0xbf80000007087836 */ /* 0x000fe20000000000 */
[----:B------:R-:W-:Y:S02]  /*18f0*/  LOP3.LUT R7, R2, 0x7fffff, RZ, 0xc0, !PT ;  /* 0x007fffff02077812 */ /* 0x000fe400078ec0ff */
[----:B------:R-:W-:Y:S02]  /*1900*/  FSEL R12, R12, 33554432, P0 ;  /* 0x4c0000000c0c7808 */ /* 0x000fe40000000000 */
[----:B------:R-:W-:-:S02]  /*1910*/  ISETP.NE.AND P1, PT, R8, RZ, PT ;  /* 0x000000ff0800720c */ /* 0x000fc40003f25270 */
[----:B------:R-:W-:-:S11]  /*1920*/  LOP3.LUT R7, R7, 0x3f800000, RZ, 0xfc, !PT ;  /* 0x3f80000007077812 */ /* 0x000fd600078efcff */
[----:B------:R-:W-:Y:S05]  /*1930*/  @!P1 BRA `(.L_x_25) ;  /* 0x0000000000349947 */ /* 0x000fea0003800000 */
.L_x_26:
[----:B------:R-:W-:-:S04]  /*1940*/  VIMNMX.U32 R2, PT, PT, R8, 0xb800000, PT ;  /* 0x0b80000008027848 */ /* 0x000fc80003fe0000 */
[C---:B------:R-:W-:Y:S01]  /*1950*/  IADD3 R8, PT, PT, -R2.reuse, R8, RZ ;  /* 0x0000000802087210 */ /* 0x040fe20007ffe1ff */
[----:B------:R-:W-:-:S03]  /*1960*/  IMAD.IADD R7, R2, 0x1, R7 ;  /* 0x0000000102077824 */ /* 0x000fc600078e0207 */
[----:B------:R-:W-:Y:S01]  /*1970*/  ISETP.NE.AND P1, PT, R8, RZ, PT ;  /* 0x000000ff0800720c */ /* 0x000fe20003f25270 */
[----:B------:R-:W-:-:S04]  /*1980*/  FMUL R10, R7, 0.6666666865348815918 ;  /* 0x3f2aaaab070a7820 */ /* 0x000fc80000400000 */
[----:B------:R-:W-:-:S04]  /*1990*/  FFMA R11, R10, -1.5, R7 ;  /* 0xbfc000000a0b7823 */ /* 0x000fc80000000007 */
[----:B------:R-:W-:-:S04]  /*19a0*/  FFMA R10, R11, 0.6666666865348815918, R10 ;  /* 0x3f2aaaab0b0a7823 */ /* 0x000fc8000000000a */
[----:B------:R-:W-:-:S04]  /*19b0*/  FFMA R11, R10, -1.5, R7 ;  /* 0xbfc000000a0b7823 */ /* 0x000fc80000000007 */
[----:B------:R-:W-:-:S04]  /*19c0*/  FFMA.RZ R11, R11, 0.6666666865348815918, R10 ;  /* 0x3f2aaaab0b0b7823 */ /* 0x000fc8000000c00a */
[----:B------:R-:W0:Y:S02]  /*19d0*/  FRND.TRUNC R10, R11 ;  /* 0x0000000b000a7307 */ /* 0x000e24000020d000 */
[----:B0-----:R-:W-:-:S05]  /*19e0*/  FFMA R7, R10, -1.5, R7 ;  /* 0xbfc000000a077823 */ /* 0x001fca0000000007 */
[----:B------:R-:W-:-:S13]  /*19f0*/  ISETP.NE.AND P0, PT, R7, RZ, PT ;  /* 0x000000ff0700720c */ /* 0x000fda0003f05270 */
[----:B------:R-:W-:Y:S05]  /*1a00*/  @P0 BRA P1, `(.L_x_26) ;  /* 0xfffffffc00cc0947 */ /* 0x000fea000083ffff */
.L_x_25:
[----:B------:R-:W-:Y:S05]  /*1a10*/  BSYNC.RECONVERGENT B3 ;  /* 0x0000000000037941 */ /* 0x000fea0003800200 */
.L_x_24:
[----:B------:R-:W-:-:S04]  /*1a20*/  FMUL R7, R7, 1.1920928955078125e-07 ;  /* 0x3400000007077820 */ /* 0x000fc80000400000 */
[----:B------:R-:W-:-:S07]  /*1a30*/  FMUL R2, R12, R7 ;  /* 0x000000070c027220 */ /* 0x000fce0000400000 */
.L_x_20:
[----:B------:R-:W-:Y:S05]  /*1a40*/  BSYNC.RECONVERGENT B2 ;  /* 0x0000000000027941 */ /* 0x000fea0003800200 */
.L_x_19:
[C---:B------:R-:W-:Y:S02]  /*1a50*/  FSETP.NAN.AND P0, PT, |R2|.reuse, |R2|, PT ;  /* 0x400000020200720b */ /* 0x040fe40003f08200 */
[----:B------:R-:W-:-:S04]  /*1a60*/  LOP3.LUT R3, R2, 0x80000000, R3, 0xb8, !PT ;  /* 0x8000000002037812 */ /* 0x000fc800078eb803 */
[----:B------:R-:W-:Y:S01]  /*1a70*/  FSEL R3, R2, R3, P0 ;  /* 0x0000000302037208 */ /* 0x000fe20000000000 */
[----:B------:R-:W-:Y:S06]  /*1a80*/  BRA `(.L_x_27) ;  /* 0x0000000000947947 */ /* 0x000fec0003800000 */
.L_x_16:
[----:B------:R-:W-:-:S13]  /*1a90*/  FSETP.NEU.AND P0, PT, R9, R11, PT ;  /* 0x0000000b0900720b */ /* 0x000fda0003f0d000 */
[----:B------:R-:W-:Y:S05]  /*1aa0*/  @P0 BRA `(.L_x_28) ;  /* 0x0000000000480947 */ /* 0x000fea0003800000 */
[----:B------:R-:W0:Y:S01]  /*1ab0*/  MUFU.RCP R3, R0 ;  /* 0x0000000000037308 */ /* 0x000e220000001000 */
[----:B------:R-:W-:Y:S01]  /*1ac0*/  FADD R7, R2, -R8 ;  /* 0x8000000802077221 */ /* 0x000fe20000000000 */
        /* <DEDUP_REMOVED lines=8> */
[----:B------:R-:W-:Y:S01]  /*1b50*/  IMAD.MOV.U32 R2, RZ, RZ, R7 ;  /* 0x000000ffff027224 */ /* 0x000fe200078e0007 */
[----:B------:R-:W-:Y:S01]  /*1b60*/  MOV R12, 0x1b90 ;  /* 0x00001b90000c7802 */ /* 0x000fe20000000f00 */
[----:B------:R-:W-:-:S07]  /*1b70*/  IMAD.MOV.U32 R3, RZ, RZ, R0 ;  /* 0x000000ffff037224 */ /* 0x000fce00078e0000 */
[----:B-----5:R-:W-:Y:S05]  /*1b80*/  CALL.REL.NOINC `($__internal_0_$__cuda_sm3x_div_rn_noftz_f32_slowpath) ;  /* 0x0000000800bc7944 */ /* 0x020fea0003c00000 */
[----:B------:R-:W-:-:S07]  /*1b90*/  IMAD.MOV.U32 R3, RZ, RZ, R2 ;  /* 0x000000ffff037224 */ /* 0x000fce00078e0002 */
.L_x_30:
[----:B------:R-:W-:Y:S05]  /*1ba0*/  BSYNC.RECONVERGENT B2 ;  /* 0x0000000000027941 */ /* 0x000fea0003800200 */
.L_x_29:
[----:B------:R-:W-:Y:S01]  /*1bb0*/  FADD R3, R3, 2 ;  /* 0x4000000003037421 */ /* 0x000fe20000000000 */
[----:B------:R-:W-:Y:S06]  /*1bc0*/  BRA `(.L_x_27) ;  /* 0x0000000000447947 */ /* 0x000fec0003800000 */
.L_x_28:
        /* <DEDUP_REMOVED lines=10> */
[----:B------:R-:W-:Y:S01]  /*1c70*/  MOV R2, R11 ;  /* 0x0000000b00027202 */ /* 0x000fe20000000f00 */
[----:B------:R-:W-:Y:S01]  /*1c80*/  IMAD.MOV.U32 R3, RZ, RZ, R0 ;  /* 0x000000ffff037224 */ /* 0x000fe200078e0000 */
[----:B------:R-:W-:-:S07]  /*1c90*/  MOV R12, 0x1cb0 ;  /* 0x00001cb0000c7802 */ /* 0x000fce0000000f00 */
[----:B-----5:R-:W-:Y:S05]  /*1ca0*/  CALL.REL.NOINC `($__internal_0_$__cuda_sm3x_div_rn_noftz_f32_slowpath) ;  /* 0x0000000800747944 */ /* 0x020fea0003c00000 */
[----:B------:R-:W-:-:S07]  /*1cb0*/  IMAD.MOV.U32 R3, RZ, RZ, R2 ;  /* 0x000000ffff037224 */ /* 0x000fce00078e0002 */
.L_x_32:
[----:B------:R-:W-:Y:S05]  /*1cc0*/  BSYNC.RECONVERGENT B2 ;  /* 0x0000000000027941 */ /* 0x000fea0003800200 */
.L_x_31:
[----:B------:R-:W-:-:S07]  /*1cd0*/  FADD R3, R3, 4 ;  /* 0x4080000003037421 */ /* 0x000fce0000000000 */
.L_x_27:
[----:B------:R-:W-:Y:S05]  /*1ce0*/  BSYNC.RECONVERGENT B1 ;  /* 0x0000000000017941 */ /* 0x000fea0003800200 */
.L_x_15:
[----:B------:R-:W-:Y:S02]  /*1cf0*/  HFMA2 R7, -RZ, RZ, 1.541015625, -0.052093505859375 ;  /* 0x3e2aaaabff077431 */ /* 0x000fe400000001ff */
[----:B------:R-:W-:Y:S01]  /*1d00*/  IMAD.MOV.U32 R2, RZ, RZ, 0x40c00000 ;  /* 0x40c00000ff027424 */ /* 0x000fe200078e00ff */
[----:B------:R-:W0:Y:S01]  /*1d10*/  FCHK P0, R3, 6 ;  /* 0x40c0000003007902 */ /* 0x000e220000000000 */
[----:B------:R-:W-:Y:S02]  /*1d20*/  BSSY.RECONVERGENT B1, `(.L_x_33) ;  /* 0x000000c000017945 */ /* 0x000fe40003800200 */
[----:B------:R-:W-:-:S04]  /*1d30*/  FFMA R2, -R2, R7, 1 ;  /* 0x3f80000002027423 */ /* 0x000fc80000000107 */
[----:B------:R-:W-:-:S04]  /*1d40*/  FFMA R2, R2, R7, 0.16666667163372039795 ;  /* 0x3e2aaaab02027423 */ /* 0x000fc80000000007 */
[----:B------:R-:W-:-:S04]  /*1d50*/  FFMA R8, R2, R3, RZ ;  /* 0x0000000302087223 */ /* 0x000fc800000000ff */
[----:B------:R-:W-:-:S04]  /*1d60*/  FFMA R7, R8, -6, R3 ;  /* 0xc0c0000008077823 */ /* 0x000fc80000000003 */
[----:B------:R-:W-:Y:S01]  /*1d70*/  FFMA R10, R2, R7, R8 ;  /* 0x00000007020a7223 */ /* 0x000fe20000000008 */
[----:B0-----:R-:W-:Y:S06]  /*1d80*/  @!P0 BRA `(.L_x_34) ;  /* 0x0000000000148947 */ /* 0x001fec0003800000 */
[----:B------:R-:W-:Y:S01]  /*1d90*/  IMAD.MOV.U32 R2, RZ, RZ, R3 ;  /* 0x000000ffff027224 */ /* 0x000fe200078e0003 */
[----:B------:R-:W-:Y:S01]  /*1da0*/  MOV R12, 0x1dd0 ;  /* 0x00001dd0000c7802 */ /* 0x000fe20000000f00 */
[----:B------:R-:W-:-:S07]  /*1db0*/  IMAD.MOV.U32 R3, RZ, RZ, 0x40c00000 ;  /* 0x40c00000ff037424 */ /* 0x000fce00078e00ff */
[----:B-----5:R-:W-:Y:S05]  /*1dc0*/  CALL.REL.NOINC `($__internal_0_$__cuda_sm3x_div_rn_noftz_f32_slowpath) ;  /* 0x00000008002c7944 */ /* 0x020fea0003c00000 */
[----:B------:R-:W-:-:S07]  /*1dd0*/  MOV R10, R2 ;  /* 0x00000002000a7202 */ /* 0x000fce0000000f00 */
.L_x_34:
[----:B------:R-:W-:Y:S05]  /*1de0*/  BSYNC.RECONVERGENT B1 ;  /* 0x0000000000017941 */ /* 0x000fea0003800200 */
.L_x_33:
[----:B------:R-:W-:-:S13]  /*1df0*/  FSETP.GEU.AND P0, PT, R10, RZ, PT ;  /* 0x000000ff0a00720b */ /* 0x000fda0003f0e000 */
[----:B------:R-:W-:-:S07]  /*1e00*/  @!P0 FADD R10, R10, 1 ;  /* 0x3f8000000a0a8421 */ /* 0x000fce0000000000 */
.L_x_14:
[----:B------:R-:W-:Y:S05]  /*1e10*/  BSYNC.RECONVERGENT B0 ;  /* 0x0000000000007941 */ /* 0x000fea0003800200 */
.L_x_13:
[----:B------:R-:W0:Y:S01]  /*1e20*/  MUFU.RCP R2, R9 ;  /* 0x0000000900027308 */ /* 0x000e220000001000 */
[----:B------:R-:W-:Y:S01]  /*1e30*/  BSSY.RECONVERGENT B0, `(.L_x_35) ;  /* 0x000000d000007945 */ /* 0x000fe20003800200 */
[----:B------:R-:W-:-:S06]  /*1e40*/  FSETP.NEU.AND P2, PT, R9, RZ, PT ;  /* 0x000000ff0900720b */ /* 0x000fcc0003f4d000 */
        /* <DEDUP_REMOVED lines=11> */
.L_x_36:
[----:B------:R-:W-:Y:S05]  /*1f00*/  BSYNC.RECONVERGENT B0 ;  /* 0x0000000000007941 */ /* 0x000fea0003800200 */
.L_x_35:
[----:B------:R-:W0:Y:S01]  /*1f10*/  LDCU UR4, c[0x0][0x398] ;  /* 0x00007300ff0477ac */ /* 0x000e220008000800 */
[----:B------:R-:W-:Y:S01]  /*1f20*/  FSEL R2, R2, RZ, P2 ;  /* 0x000000ff02027208 */ /* 0x000fe20001000000 */
[----:B------:R-:W-:Y:S04]  /*1f30*/  BSSY.RECONVERGENT B0, `(.L_x_37) ;  /* 0x000003d000007945 */ /* 0x000fe80003800200 */
[----:B------:R-:W-:Y:S01]  /*1f40*/  FMUL R2, R9, R2 ;  /* 0x0000000209027220 */ /* 0x000fe20000400000 */
[----:B0-----:R-:W-:-:S05]  /*1f50*/  FADD R0, R10, UR4 ;  /* 0x000000040a007e21 */ /* 0x001fca0008000000 */
[----:B------:R-:W-:-:S13]  /*1f60*/  FSETP.GT.AND P0, PT, R0, 1, PT ;  /* 0x3f8000000000780b */ /* 0x000fda0003f04000 */
[----:B------:R-:W-:-:S05]  /*1f70*/  @P0 FADD R0, R0, -1 ;  /* 0xbf80000000000421 */ /* 0x000fca0000000000 */
[----:B------:R-:W-:-:S13]  /*1f80*/  FSETP.GEU.AND P0, PT, R0, RZ, PT ;  /* 0x000000ff0000720b */ /* 0x000fda0003f0e000 */
[----:B------:R-:W-:-:S04]  /*1f90*/  @!P0 FADD R0, R0, 1 ;  /* 0x3f80000000008421 */ /* 0x000fc80000000000 */
[----:B------:R-:W-:-:S04]  /*1fa0*/  FMUL R0, R0, 6 ;  /* 0x40c0000000007820 */ /* 0x000fc80000400000 */
[C---:B------:R-:W-:Y:S01]  /*1fb0*/  FADD R3, |R0|.reuse, -RZ ;  /* 0x800000ff00037221 */ /* 0x040fe20000000200 */
[----:B------:R-:W-:-:S13]  /*1fc0*/  FSETP.GEU.AND P0, PT, |R0|, 2, PT ;  /* 0x400000000000780b */ /* 0x000fda0003f0e200 */
[----:B------:R-:W-:Y:S05]  /*1fd0*/  @!P0 BRA `(.L_x_38) ;  /* 0x0000000000c88947 */ /* 0x000fea0003800000 */
[----:B------:R-:W-:-:S13]  /*1fe0*/  FSETP.GTU.AND P0, PT, R3, 16777216, PT ;  /* 0x4b8000000300780b */ /* 0x000fda0003f0c000 */
[----:B------:R-:W-:Y:S05]  /*1ff0*/  @P0 BRA `(.L_x_39) ;  /* 0x00000000005c0947 */ /* 0x000fea0003800000 */
[----:B------:R-:W-:Y:S01]  /*2000*/  FMUL R7, R3, 0.5 ;  /* 0x3f00000003077820 */ /* 0x000fe20000400000 */
[----:B------:R-:W-:Y:S03]  /*2010*/  BSSY.RECONVERGENT B1, `(.L_x_40) ;  /* 0x0000013000017945 */ /* 0x000fe60003800200 */
[----:B------:R-:W0:Y:S02]  /*2020*/  FRND.TRUNC R8, R7 ;  /* 0x0000000700087307 */ /* 0x000e24000020d000 */
[----:B0-----:R-:W-:-:S05]  /*2030*/  FFMA R10, R8, -2, R3 ;  /* 0xc0000000080a7823 */ /* 0x001fca0000000003 */
[----:B------:R-:W-:-:S13]  /*2040*/  ISETP.GE.U32.AND P0, PT, R10, 0x40000000, PT ;  /* 0x400000000a00780c */ /* 0x000fda0003f06070 */
[----:B------:R-:W-:Y:S05]  /*2050*/  @!P0 BRA `(.L_x_41) ;  /* 0x0000000000388947 */ /* 0x000fea0003800000 */
[----:B------:R-:W-:-:S04]  /*2060*/  ISETP.GE.U32.AND P0, PT, R10, -0x7fffffff, PT ;  /* 0x800000010a00780c */ /* 0x000fc80003f06070 */
[----:B------:R-:W-:-:S09]  /*2070*/  FSETP.GEU.OR P1, PT, R10, -2, !P0 ;  /* 0xc00000000a00780b */ /* 0x000fd2000472e400 */
[----:B------:R-:W-:-:S04]  /*2080*/  @P0 FADD R7, R8, -1 ;  /* 0xbf80000008070421 */ /* 0x000fc80000000000 */
[----:B------:R-:W-:-:S05]  /*2090*/  @!P1 FADD R7, R7, -1 ;  /* 0xbf80000007079421 */ /* 0x000fca0000000000 */
[----:B------:R-:W-:Y:S01]  /*20a0*/  @P0 MOV R8, R7 ;  /* 0x0000000700080202 */ /* 0x000fe20000000f00 */
[----:B------:R-:W-:Y:S06]  /*20b0*/  @P0 BRA `(.L_x_41) ;  /* 0x0000000000200947 */ /* 0x000fec0003800000 */
[----:B------:R-:W-:Y:S01]  /*20c0*/  FSETP.GE.AND P0, PT, R10, 4, PT ;  /* 0x408000000a00780b */ /* 0x000fe20003f06000 */
[----:B------:R-:W-:-:S12]  /*20d0*/  FADD R8, R8, 1 ;  /* 0x3f80000008087421 */ /* 0x000fd80000000000 */
[----:B------:R-:W-:-:S04]  /*20e0*/  @P0 IMAD.MOV.U32 R7, RZ, RZ, 0x40000000 ;  /* 0x40000000ff070424 */ /* 0x000fc800078e00ff */
[----:B------:R-:W-:-:S05]  /*20f0*/  @P0 FFMA R7, R7, -3, R10 ;  /* 0xc040000007070823 */ /* 0x000fca000000000a */
[----:B------:R-:W-:Y:S01]  /*2100*/  FSETP.GE.AND P1, PT, R7, RZ, P0 ;  /* 0x000000ff0700720b */ /* 0x000fe20000726000 */
[----:B------:R-:W-:-:S12]  /*2110*/  @P0 FADD R7, R8, 1 ;  /* 0x3f80000008070421 */ /* 0x000fd80000000000 */
[----:B------:R-:W-:-:S04]  /*2120*/  @P1 FADD R7, R7, 1 ;  /* 0x3f80000007071421 */ /* 0x000fc80000000000 */
[----:B------:R-:W-:-:S07]  /*2130*/  @P0 IMAD.MOV.U32 R8, RZ, RZ, R7 ;  /* 0x000000ffff080224 */ /* 0x000fce00078e0007 */
.L_x_41:
[----:B------:R-:W-:Y:S05]  /*2140*/  BSYNC.RECONVERGENT B1 ;  /* 0x0000000000017941 */ /* 0x000fea0003800200 */
.L_x_40:
[----:B------:R-:W-:Y:S01]  /*2150*/  FFMA R3, R8, -2, R3 ;  /* 0xc000000008037823 */ /* 0x000fe20000000003 */
[----:B------:R-:W-:Y:S06]  /*2160*/  BRA `(.L_x_38) ;  /* 0x0000000000647947 */ /* 0x000fec0003800000 */
.L_x_39:
[C---:B------:R-:W-:Y:S01]  /*2170*/  LOP3.LUT R7, R3.reuse, 0xff800000, RZ, 0xc0, !PT ;  /* 0xff80000003077812 */ /* 0x040fe200078ec0ff */
[----:B------:R-:W-:Y:S01]  /*2180*/  IMAD.MOV.U32 R12, RZ, RZ, 0x7fffffff ;  /* 0x7fffffffff0c7424 */ /* 0x000fe200078e00ff */
[----:B------:R-:W-:Y:S01]  /*2190*/  ISETP.GT.U32.AND P0, PT, R3, 0x7f7fffff, PT ;  /* 0x7f7fffff0300780c */ /* 0x000fe20003f04070 */
[----:B------:R-:W-:Y:S01]  /*21a0*/  BSSY.RECONVERGENT B1, `(.L_x_42) ;  /* 0x0000013000017945 */ /* 0x000fe20003800200 */
[----:B------:R-:W-:Y:S02]  /*21b0*/  IADD3 R8, PT, PT, R7, -0x40000000, RZ ;  /* 0xc000000007087810 */ /* 0x000fe40007ffe0ff */
[----:B------:R-:W-:Y:S02]  /*21c0*/  LOP3.LUT R7, R3, 0x7fffff, RZ, 0xc0, !PT ;  /* 0x007fffff03077812 */ /* 0x000fe400078ec0ff */
[----:B------:R-:W-:Y:S02]  /*21d0*/  ISETP.NE.AND P1, PT, R8, RZ, PT ;  /* 0x000000ff0800720c */ /* 0x000fe40003f25270 */
[----:B------:R-:W-:-:S02]  /*21e0*/  LOP3.LUT R7, R7, 0x3f800000, RZ, 0xfc, !PT ;  /* 0x3f80000007077812 */ /* 0x000fc400078efcff */
[----:B------:R-:W-:-:S09]  /*21f0*/  FSEL R12, R12, 16777216, P0 ;  /* 0x4b8000000c0c7808 */ /* 0x000fd20000000000 */
[----:B------:R-:W-:Y:S05]  /*2200*/  @!P1 BRA `(.L_x_43) ;  /* 0x0000000000309947 */ /* 0x000fea0003800000 */
.L_x_44:
[----:B------:R-:W-:-:S04]  /*2210*/  VIMNMX.U32 R3, PT, PT, R8, 0xb800000, PT ;  /* 0x0b80000008037848 */ /* 0x000fc80003fe0000 */
[C---:B------:R-:W-:Y:S01]  /*2220*/  IADD3 R8, PT, PT, -R3.reuse, R8, RZ ;  /* 0x0000000803087210 */ /* 0x040fe20007ffe1ff */
[----:B------:R-:W-:-:S03]  /*2230*/  IMAD.IADD R7, R3, 0x1, R7 ;  /* 0x0000000103077824 */ /* 0x000fc600078e0207 */
[----:B------:R-:W-:Y:S01]  /*2240*/  ISETP.NE.AND P1, PT, R8, RZ, PT ;  /* 0x000000ff0800720c */ /* 0x000fe20003f25270 */
[----:B------:R-:W-:-:S04]  /*2250*/  FADD R10, R7, -R7 ;  /* 0x80000007070a7221 */ /* 0x000fc80000000000 */
[----:B------:R-:W-:-:S04]  /*2260*/  FADD R10, R7, R10 ;  /* 0x0000000a070a7221 */ /* 0x000fc80000000000 */
[----:B------:R-:W-:-:S04]  /*2270*/  FADD R11, R7, -R10 ;  /* 0x8000000a070b7221 */ /* 0x000fc80000000000 */
[----:B------:R-:W-:-:S04]  /*2280*/  FFMA.RZ R11, R11, 1, R10 ;  /* 0x3f8000000b0b7823 */ /* 0x000fc8000000c00a */
[----:B------:R-:W0:Y:S02]  /*2290*/  FRND.TRUNC R10, R11 ;  /* 0x0000000b000a7307 */ /* 0x000e24000020d000 */
[----:B0-----:R-:W-:-:S05]  /*22a0*/  FADD R7, R7, -R10 ;  /* 0x8000000a07077221 */ /* 0x001fca0000000000 */
[----:B------:R-:W-:-:S13]  /*22b0*/  ISETP.NE.AND P0, PT, R7, RZ, PT ;  /* 0x000000ff0700720c */ /* 0x000fda0003f05270 */
[----:B------:R-:W-:Y:S05]  /*22c0*/  @P0 BRA P1, `(.L_x_44) ;  /* 0xfffffffc00d00947 */ /* 0x000fea000083ffff */
.L_x_43:
[----:B------:R-:W-:Y:S05]  /*22d0*/  BSYNC.RECONVERGENT B1 ;  /* 0x0000000000017941 */ /* 0x000fea0003800200 */
.L_x_42:
[----:B------:R-:W-:-:S04]  /*22e0*/  FMUL R7, R7, 1.1920928955078125e-07 ;  /* 0x3400000007077820 */ /* 0x000fc80000400000 */
[----:B------:R-:W-:-:S07]  /*22f0*/  FMUL R3, R12, R7 ;  /* 0x000000070c037220 */ /* 0x000fce0000400000 */
.L_x_38:
[----:B------:R-:W-:Y:S05]  /*2300*/  BSYNC.RECONVERGENT B0 ;  /* 0x0000000000007941 */ /* 0x000fea0003800200 */
.L_x_37:
[C---:B------:R-:W-:Y:S01]  /*2310*/  FSETP.NAN.AND P0, PT, |R3|.reuse, |R3|, PT ;  /* 0x400000030300720b */ /* 0x040fe20003f08200 */
[----:B------:R-:W-:Y:S01]  /*2320*/  BSSY.RECONVERGENT B0, `(.L_x_45) ;  /* 0x000001b000007945 */ /* 0x000fe20003800200 */
[----:B------:R-:W-:Y:S01]  /*2330*/  LOP3.LUT R8, R3, 0x80000000, R0, 0xb8, !PT ;  /* 0x8000000003087812 */ /* 0x000fe200078eb800 */
[--C-:B------:R-:W-:Y:S01]  /*2340*/  FADD R10, R9, -R2.reuse ;  /* 0x80000002090a7221 */ /* 0x100fe20000000000 */
[----:B------:R-:W-:Y:S02]  /*2350*/  IMAD.MOV.U32 R7, RZ, RZ, R2 ;  /* 0x000000ffff077224 */ /* 0x000fe400078e0002 */
[----:B------:R-:W-:Y:S02]  /*2360*/  FSEL R8, R3, R8, P0 ;  /* 0x0000000803087208 */ /* 0x000fe40000000000 */
[----:B------:R-:W-:-:S03]  /*2370*/  FSETP.GEU.AND P0, PT, R0, 1, PT ;  /* 0x3f8000000000780b */ /* 0x000fc60003f0e000 */
[----:B------:R-:W-:-:S04]  /*2380*/  FADD R8, R8, -1 ;  /* 0xbf80000008087421 */ /* 0x000fc80000000000 */
[----:B------:R-:W-:-:S04]  /*2390*/  FADD R3, -|R8|, 1 ;  /* 0x3f80000008037421 */ /* 0x000fc80000000300 */
[----:B------:R-:W-:Y:S01]  /*23a0*/  FMUL R11, R2, R3 ;  /* 0x00000003020b7220 */ /* 0x000fe20000400000 */
[----:B------:R-:W-:-:S04]  /*23b0*/  IMAD.MOV.U32 R3, RZ, RZ, RZ ;  /* 0x000000ffff037224 */ /* 0x000fc800078e00ff */
[----:B------:R-:W-:Y:S01]  /*23c0*/  MOV R8, R11 ;  /* 0x0000000b00087202 */ /* 0x000fe20000000f00 */
[----:B------:R-:W-:Y:S06]  /*23d0*/  @!P0 BRA `(.L_x_46) ;  /* 0x00000000003c8947 */ /* 0x000fec0003800000 */
[----:B------:R-:W-:Y:S01]  /*23e0*/  FSETP.GEU.AND P0, PT, R0, 2, PT ;  /* 0x400000000000780b */ /* 0x000fe20003f0e000 */
[----:B------:R-:W-:Y:S02]  /*23f0*/  IMAD.MOV.U32 R7, RZ, RZ, R11 ;  /* 0x000000ffff077224 */ /* 0x000fe400078e000b */
[----:B------:R-:W-:-:S10]  /*2400*/  IMAD.MOV.U32 R8, RZ, RZ, R2 ;  /* 0x000000ffff087224 */ /* 0x000fd400078e0002 */
[----:B------:R-:W-:Y:S05]  /*2410*/  @!P0 BRA `(.L_x_46) ;  /* 0x00000000002c8947 */ /* 0x000fea0003800000 */
[----:B------:R-:W-:Y:S01]  /*2420*/  FSETP.GEU.AND P0, PT, R0, 3, PT ;  /* 0x404000000000780b */ /* 0x000fe20003f0e000 */
[----:B------:R-:W-:Y:S02]  /*2430*/  HFMA2 R7, -RZ, RZ, 0, 0 ;  /* 0x00000000ff077431 */ /* 0x000fe400000001ff */
[----:B------:R-:W-:Y:S02]  /*2440*/  IMAD.MOV.U32 R8, RZ, RZ, R2 ;  /* 0x000000ffff087224 */ /* 0x000fe400078e0002 */
[----:B------:R-:W-:-:S08]  /*2450*/  IMAD.MOV.U32 R3, RZ, RZ, R11 ;  /* 0x000000ffff037224 */ /* 0x000fd000078e000b */
[C---:B------:R-:W-:Y:S02]  /*2460*/  @P0 FSETP.GEU.AND P1, PT, R0.reuse, 4, PT ;  /* 0x408000000000080b */ /* 0x040fe40003f2e000 */
[----:B------:R-:W-:Y:S02]  /*2470*/  @P0 FSETP.GEU.AND P2, PT, R0, 5, PT ;  /* 0x40a000000000080b */ /* 0x000fe40003f4e000 */
[C---:B------:R-:W-:Y:S02]  /*2480*/  @P0 FSEL R9, R2.reuse, R11, !P1 ;  /* 0x0000000b02090208 */ /* 0x040fe40004800000 */
[C---:B------:R-:W-:Y:S02]  /*2490*/  @P0 FSEL R0, R11.reuse, R2, !P2 ;  /* 0x000000020b000208 */ /* 0x040fe40005000000 */
[----:B------:R-:W-:Y:S02]  /*24a0*/  @P0 FSEL R8, R11, RZ, !P1 ;  /* 0x000000ff0b080208 */ /* 0x000fe40004800000 */
[----:B------:R-:W-:-:S02]  /*24b0*/  @P0 FSEL R3, R2, R9, !P2 ;  /* 0x0000000902030208 */ /* 0x000fc40005000000 */
[----:B------:R-:W-:-:S07]  /*24c0*/  @P0 FSEL R7, R0, RZ, P1 ;  /* 0x000000ff00070208 */ /* 0x000fce0000800000 */
.L_x_46:
[----:B------:R-:W-:Y:S05]  /*24d0*/  BSYNC.RECONVERGENT B0 ;  /* 0x0000000000007941 */ /* 0x000fea0003800200 */
.L_x_45:
[----:B------:R-:W0:Y:S01]  /*24e0*/  LDCU UR4, c[0x0][0x390] ;  /* 0x00007200ff0477ac */ /* 0x000e220008000800 */
[C---:B------:R-:W-:Y:S01]  /*24f0*/  FADD R7, R10.reuse, R7 ;  /* 0x000000070a077221 */ /* 0x040fe20000000000 */
[C---:B------:R-:W-:Y:S01]  /*2500*/  FADD R8, R10.reuse, R8 ;  /* 0x000000080a087221 */ /* 0x040fe20000000000 */
[----:B------:R-:W-:Y:S01]  /*2510*/  FADD R3, R10, R3 ;  /* 0x000000030a037221 */ /* 0x000fe20000000000 */
[----:B------:R-:W1:Y:S01]  /*2520*/  LDCU.64 UR8, c[0x0][0x388] ;  /* 0x00007100ff0877ac */ /* 0x000e620008000a00 */
[----:B------:R-:W-:Y:S01]  /*2530*/  FMUL R7, R7, 255 ;  /* 0x437f000007077820 */ /* 0x000fe20000400000 */
[----:B------:R-:W-:Y:S01]  /*2540*/  FMUL R8, R8, 255 ;  /* 0x437f000008087820 */ /* 0x000fe20000400000 */
[----:B------:R-:W-:-:S03]  /*2550*/  FMUL R3, R3, 255 ;  /* 0x437f000003037820 */ /* 0x000fc60000400000 */
[----:B------:R-:W-:Y:S02]  /*2560*/  FMNMX R7, RZ, R7, !PT ;  /* 0x00000007ff077209 */ /* 0x000fe40007800000 */
[----:B------:R-:W-:Y:S02]  /*2570*/  FMNMX R8, RZ, R8, !PT ;  /* 0x00000008ff087209 */ /* 0x000fe40007800000 */
[----:B------:R-:W-:Y:S02]  /*2580*/  FMNMX R3, RZ, R3, !PT ;  /* 0x00000003ff037209 */ /* 0x000fe40007800000 */
[----:B------:R-:W-:Y:S02]  /*2590*/  FMNMX R7, R7, 255, PT ;  /* 0x437f000007077809 */ /* 0x000fe40003800000 */
[----:B------:R-:W-:Y:S01]  /*25a0*/  FMNMX R8, R8, 255, PT ;  /* 0x437f000008087809 */ /* 0x000fe20003800000 */
[----:B0-----:R-:W-:Y:S01]  /*25b0*/  IMAD R4, R4, UR4, R5 ;  /* 0x0000000404047c24 */ /* 0x001fe2000f8e0205 */
[----:B------:R-:W-:-:S02]  /*25c0*/  FMNMX R0, R3, 255, PT ;  /* 0x437f000003007809 */ /* 0x000fc40003800000 */
[----:B------:R-:W0:Y:S02]  /*25d0*/  F2I.U32.TRUNC.NTZ R7, R7 ;  /* 0x0000000700077305 */ /* 0x000e24000020f000 */
[----:B------:R-:W-:-:S04]  /*25e0*/  SHF.L.U32 R4, R4, 0x2, RZ ;  /* 0x0000000204047819 */ /* 0x000fc800000006ff */
[C---:B-1----:R-:W-:Y:S02]  /*25f0*/  IADD3 R2, P0, PT, R4.reuse, UR8, RZ ;  /* 0x0000000804027c10 */ /* 0x042fe4000ff1e0ff */
[----:B------:R-:W1:Y:S02]  /*2600*/  F2I.U32.TRUNC.NTZ R9, R8 ;  /* 0x0000000800097305 */ /* 0x000e64000020f000 */
[----:B------:R-:W-:-:S05]  /*2610*/  LEA.HI.X.SX32 R3, R4, UR9, 0x1, P0 ;  /* 0x0000000904037c11 */ /* 0x000fca00080f0eff */
[----:B0-----:R-:W-:Y:S01]  /*2620*/  STG.E.U8 desc[UR6][R2.64], R7 ;  /* 0x0000000702007986 */ /* 0x001fe2000c101106 */
[----:B------:R-:W0:Y:S03]  /*2630*/  F2I.U32.TRUNC.NTZ R5, R0 ;  /* 0x0000000000057305 */ /* 0x000e26000020f000 */
[----:B-----5:R-:W-:Y:S04]  /*2640*/  STG.E.U8 desc[UR6][R2.64+0x3], R6 ;  /* 0x0000030602007986 */ /* 0x020fe8000c101106 */
[----:B-1----:R-:W-:Y:S04]  /*2650*/  STG.E.U8 desc[UR6][R2.64+0x1], R9 ;  /* 0x0000010902007986 */ /* 0x002fe8000c101106 */
[----:B0-----:R-:W-:Y:S01]  /*2660*/  STG.E.U8 desc[UR6][R2.64+0x2], R5 ;  /* 0x0000020502007986 */ /* 0x001fe2000c101106 */
[----:B------:R-:W-:Y:S05]  /*2670*/  EXIT ;  /* 0x000000000000794d */ /* 0x000fea0003800000 */
        .weak           $__internal_0_$__cuda_sm3x_div_rn_noftz_f32_slowpath
        .type           $__internal_0_$__cuda_sm3x_div_rn_noftz_f32_slowpath,@function
        .size           $__internal_0_$__cuda_sm3x_div_rn_noftz_f32_slowpath,(.L_x_59 - $__internal_0_$__cuda_sm3x_div_rn_noftz_f32_slowpath)
$__internal_0_$__cuda_sm3x_div_rn_noftz_f32_slowpath:
[----:B------:R-:W-:Y:S01]  /*2680*/  SHF.R.U32.HI R14, RZ, 0x17, R3 ;  /* 0x00000017ff0e7819 */ /* 0x000fe20000011603 */
[----:B------:R-:W-:Y:S01]  /*2690*/  BSSY.RECONVERGENT B3, `(.L_x_47) ;  /* 0x0000062000037945 */ /* 0x000fe20003800200 */
[----:B------:R-:W-:Y:S02]  /*26a0*/  SHF.R.U32.HI R13, RZ, 0x17, R2 ;  /* 0x00000017ff0d7819 */ /* 0x000fe40000011602 */
[----:B------:R-:W-:Y:S02]  /*26b0*/  LOP3.LUT R14, R14, 0xff, RZ, 0xc0, !PT ;  /* 0x000000ff0e0e7812 */ /* 0x000fe400078ec0ff */
[----:B------:R-:W-:-:S03]  /*26c0*/  LOP3.LUT R15, R13, 0xff, RZ, 0xc0, !PT ;  /* 0x000000ff0d0f7812 */ /* 0x000fc600078ec0ff */
[----:B------:R-:W-:Y:S02]  /*26d0*/  VIADD R17, R14, 0xffffffff ;  /* 0xffffffff0e117836 */ /* 0x000fe40000000000 */
[----:B------:R-:W-:-:S03]  /*26e0*/  VIADD R16, R15, 0xffffffff ;  /* 0xffffffff0f107836 */ /* 0x000fc60000000000 */
[----:B------:R-:W-:-:S04]  /*26f0*/  ISETP.GT.U32.AND P0, PT, R17, 0xfd, PT ;  /* 0x000000fd1100780c */ /* 0x000fc80003f04070 */
[----:B------:R-:W-:-:S13]  /*2700*/  ISETP.GT.U32.OR P0, PT, R16, 0xfd, P0 ;  /* 0x000000fd1000780c */ /* 0x000fda0000704470 */
[----:B------:R-:W-:Y:S01]  /*2710*/  @!P0 MOV R13, RZ ;  /* 0x000000ff000d8202 */ /* 0x000fe20000000f00 */
[----:B------:R-:W-:Y:S06]  /*2720*/  @!P0 BRA `(.L_x_48) ;  /* 0x00000000005c8947 */ /* 0x000fec0003800000 */
[----:B------:R-:W-:Y:S02]  /*2730*/  FSETP.GTU.FTZ.AND P0, PT, |R2|, +INF , PT ;  /* 0x7f8000000200780b */ /* 0x000fe40003f1c200 */
[----:B------:R-:W-:-:S04]  /*2740*/  FSETP.GTU.FTZ.AND P1, PT, |R3|, +INF , PT ;  /* 0x7f8000000300780b */ /* 0x000fc80003f3c200 */
[----:B------:R-:W-:-:S13]  /*2750*/  PLOP3.LUT P0, PT, P0, P1, PT, 0xf8, 0x8f ;  /* 0x00000000008f781c */ /* 0x000fda0000703f70 */
[----:B------:R-:W-:Y:S05]  /*2760*/  @P0 BRA `(.L_x_49) ;  /* 0x00000004004c0947 */ /* 0x000fea0003800000 */
[----:B------:R-:W-:-:S13]  /*2770*/  LOP3.LUT P0, RZ, R3, 0x7fffffff, R2, 0xc8, !PT ;  /* 0x7fffffff03ff7812 */ /* 0x000fda000780c802 */
[----:B------:R-:W-:Y:S05]  /*2780*/  @!P0 BRA `(.L_x_50) ;  /* 0x00000004003c8947 */ /* 0x000fea0003800000 */
[C---:B------:R-:W-:Y:S02]  /*2790*/  FSETP.NEU.FTZ.AND P0, PT, |R2|.reuse, +INF , PT ;  /* 0x7f8000000200780b */ /* 0x040fe40003f1d200 */
[----:B------:R-:W-:Y:S02]  /*27a0*/  FSETP.NEU.FTZ.AND P3, PT, |R3|, +INF , PT ;  /* 0x7f8000000300780b */ /* 0x000fe40003f7d200 */
[----:B------:R-:W-:-:S11]  /*27b0*/  FSETP.NEU.FTZ.AND P1, PT, |R2|, +INF , PT ;  /* 0x7f8000000200780b */ /* 0x000fd60003f3d200 */
[----:B------:R-:W-:Y:S05]  /*27c0*/  @!P3 BRA !P0, `(.L_x_50) ;  /* 0x00000004002cb947 */ /* 0x000fea0004000000 */
[----:B------:R-:W-:-:S04]  /*27d0*/  LOP3.LUT P0, RZ, R2, 0x7fffffff, RZ, 0xc0, !PT ;  /* 0x7fffffff02ff7812 */ /* 0x000fc8000780c0ff */
[----:B------:R-:W-:-:S13]  /*27e0*/  PLOP3.LUT P0, PT, P3, P0, PT, 0x2f, 0xf2 ;  /* 0x0000000000f2781c */ /* 0x000fda0001f00577 */
[----:B------:R-:W-:Y:S05]  /*27f0*/  @P0 BRA `(.L_x_51) ;  /* 0x0000000400180947 */ /* 0x000fea0003800000 */
[----:B------:R-:W-:-:S04]  /*2800*/  LOP3.LUT P0, RZ, R3, 0x7fffffff, RZ, 0xc0, !PT ;  /* 0x7fffffff03ff7812 */ /* 0x000fc8000780c0ff */
[----:B------:R-:W-:-:S13]  /*2810*/  PLOP3.LUT P0, PT, P1, P0, PT, 0x2f, 0xf2 ;  /* 0x0000000000f2781c */ /* 0x000fda0000f00577 */
[----:B------:R-:W-:Y:S05]  /*2820*/  @P0 BRA `(.L_x_52) ;  /* 0x0000000400000947 */ /* 0x000fea0003800000 */
[----:B------:R-:W-:Y:S02]  /*2830*/  ISETP.GE.AND P0, PT, R16, RZ, PT ;  /* 0x000000ff1000720c */ /* 0x000fe40003f06270 */
[----:B------:R-:W-:-:S11]  /*2840*/  ISETP.GE.AND P1, PT, R17, RZ, PT ;  /* 0x000000ff1100720c */ /* 0x000fd60003f26270 */
[----:B------:R-:W-:Y:S02]  /*2850*/  @P0 IMAD.MOV.U32 R13, RZ, RZ, RZ ;  /* 0x000000ffff0d0224 */ /* 0x000fe400078e00ff */
[----:B------:R-:W-:Y:S01]  /*2860*/  @!P0 FFMA R2, R2, 1.84467440737095516160e+19, RZ ;  /* 0x5f80000002028823 */ /* 0x000fe200000000ff */
[----:B------:R-:W-:Y:S02]  /*2870*/  @!P0 IMAD.MOV.U32 R13, RZ, RZ, -0x40 ;  /* 0xffffffc0ff0d8424 */ /* 0x000fe400078e00ff */
[----:B------:R-:W-:-:S03]  /*2880*/  @!P1 FFMA R3, R3, 1.84467440737095516160e+19, RZ ;  /* 0x5f80000003039823 */ /* 0x000fc600000000ff */
[----:B------:R-:W-:-:S07]  /*2890*/  @!P1 IADD3 R13, PT, PT, R13, 0x40, RZ ;  /* 0x000000400d0d9810 */ /* 0x000fce0007ffe0ff */
.L_x_48:
[----:B------:R-:W-:Y:S01]  /*28a0*/  LEA R16, R14, 0xc0800000, 0x17 ;  /* 0xc08000000e107811 */ /* 0x000fe200078eb8ff */
[----:B------:R-:W-:Y:S01]  /*28b0*/  VIADD R15, R15, 0xffffff81 ;  /* 0xffffff810f0f7836 */ /* 0x000fe20000000000 */
[----:B------:R-:W-:Y:S03]  /*28c0*/  BSSY.RECONVERGENT B4, `(.L_x_53) ;  /* 0x0000035000047945 */ /* 0x000fe60003800200 */
[----:B------:R-:W-:Y:S02]  /*28d0*/  IMAD.IADD R16, R3, 0x1, -R16 ;  /* 0x0000000103107824 */ /* 0x000fe400078e0a10 */
[C---:B------:R-:W-:Y:S02]  /*28e0*/  IMAD R2, R15.reuse, -0x800000, R2 ;  /* 0xff8000000f027824 */ /* 0x040fe400078e0202 */
[----:B------:R0:W1:Y:S01]  /*28f0*/  MUFU.RCP R3, R16 ;  /* 0x0000001000037308 */ /* 0x0000620000001000 */
[----:B------:R-:W-:Y:S01]  /*2900*/  FADD.FTZ R17, -R16, -RZ ;  /* 0x800000ff10117221 */ /* 0x000fe20000010100 */
[----:B0-----:R-:W-:-:S04]  /*2910*/  IADD3 R16, PT, PT, R15, 0x7f, -R14 ;  /* 0x0000007f0f107810 */ /* 0x001fc80007ffe80e */
[----:B------:R-:W-:Y:S01]  /*2920*/  IADD3 R13, PT, PT, R16, R13, RZ ;  /* 0x0000000d100d7210 */ /* 0x000fe20007ffe0ff */
[----:B-1----:R-:W-:-:S04]  /*2930*/  FFMA R18, R3, R17, 1 ;  /* 0x3f80000003127423 */ /* 0x002fc80000000011 */
[----:B------:R-:W-:-:S04]  /*2940*/  FFMA R3, R3, R18, R3 ;  /* 0x0000001203037223 */ /* 0x000fc80000000003 */
[----:B------:R-:W-:-:S04]  /*2950*/  FFMA R18, R2, R3, RZ ;  /* 0x0000000302127223 */ /* 0x000fc800000000ff */
[----:B------:R-:W-:-:S04]  /*2960*/  FFMA R19, R17, R18, R2 ;  /* 0x0000001211137223 */ /* 0x000fc80000000002 */
[----:B------:R-:W-:-:S04]  /*2970*/  FFMA R18, R3, R19, R18 ;  /* 0x0000001303127223 */ /* 0x000fc80000000012 */
[----:B------:R-:W-:-:S04]  /*2980*/  FFMA R17, R17, R18, R2 ;  /* 0x0000001211117223 */ /* 0x000fc80000000002 */
[----:B------:R-:W-:-:S05]  /*2990*/  FFMA R2, R3, R17, R18 ;  /* 0x0000001103027223 */ /* 0x000fca0000000012 */
[----:B------:R-:W-:-:S04]  /*29a0*/  SHF.R.U32.HI R14, RZ, 0x17, R2 ;  /* 0x00000017ff0e7819 */ /* 0x000fc80000011602 */
[----:B------:R-:W-:-:S05]  /*29b0*/  LOP3.LUT R14, R14, 0xff, RZ, 0xc0, !PT ;  /* 0x000000ff0e0e7812 */ /* 0x000fca00078ec0ff */
[----:B------:R-:W-:-:S04]  /*29c0*/  IMAD.IADD R19, R14, 0x1, R13 ;  /* 0x000000010e137824 */ /* 0x000fc800078e020d */
[----:B------:R-:W-:-:S05]  /*29d0*/  VIADD R14, R19, 0xffffffff ;  /* 0xffffffff130e7836 */ /* 0x000fca0000000000 */
[----:B------:R-:W-:-:S13]  /*29e0*/  ISETP.GE.U32.AND P0, PT, R14, 0xfe, PT ;  /* 0x000000fe0e00780c */ /* 0x000fda0003f06070 */
[----:B------:R-:W-:Y:S05]  /*29f0*/  @!P0 BRA `(.L_x_54) ;  /* 0x0000000000808947 */ /* 0x000fea0003800000 */
[----:B------:R-:W-:-:S13]  /*2a00*/  ISETP.GT.AND P0, PT, R19, 0xfe, PT ;  /* 0x000000fe1300780c */ /* 0x000fda0003f04270 */
[----:B------:R-:W-:Y:S05]  /*2a10*/  @P0 BRA `(.L_x_55) ;  /* 0x00000000006c0947 */ /* 0x000fea0003800000 */
[----:B------:R-:W-:-:S13]  /*2a20*/  ISETP.GE.AND P0, PT, R19, 0x1, PT ;  /* 0x000000011300780c */ /* 0x000fda0003f06270 */
[----:B------:R-:W-:Y:S05]  /*2a30*/  @P0 BRA `(.L_x_56) ;  /* 0x0000000000740947 */ /* 0x000fea0003800000 */
[----:B------:R-:W-:Y:S02]  /*2a40*/  ISETP.GE.AND P0, PT, R19, -0x18, PT ;  /* 0xffffffe81300780c */ /* 0x000fe40003f06270 */
[----:B------:R-:W-:-:S11]  /*2a50*/  LOP3.LUT R2, R2, 0x80000000, RZ, 0xc0, !PT ;  /* 0x8000000002027812 */ /* 0x000fd600078ec0ff */
[----:B------:R-:W-:Y:S05]  /*2a60*/  @!P0 BRA `(.L_x_56) ;  /* 0x0000000000688947 */ /* 0x000fea0003800000 */
[-CC-:B------:R-:W-:Y:S01]  /*2a70*/  FFMA.RZ R13, R3, R17.reuse, R18.reuse ;  /* 0x00000011030d7223 */ /* 0x180fe2000000c012 */
[----:B------:R-:W-:Y:S01]  /*2a80*/  IADD3 R16, PT, PT, R19, 0x20, RZ ;  /* 0x0000002013107810 */ /* 0x000fe20007ffe0ff */
[-CC-:B------:R-:W-:Y:S01]  /*2a90*/  FFMA.RM R14, R3, R17.reuse, R18.reuse ;  /* 0x00000011030e7223 */ /* 0x180fe20000004012 */
[----:B------:R-:W-:Y:S02]  /*2aa0*/  ISETP.NE.AND P3, PT, R19, RZ, PT ;  /* 0x000000ff1300720c */ /* 0x000fe40003f65270 */
[----:B------:R-:W-:Y:S01]  /*2ab0*/  LOP3.LUT R15, R13, 0x7fffff, RZ, 0xc0, !PT ;  /* 0x007fffff0d0f7812 */ /* 0x000fe200078ec0ff */
[----:B------:R-:W-:Y:S01]  /*2ac0*/  FFMA.RP R13, R3, R17, R18 ;  /* 0x00000011030d7223 */ /* 0x000fe20000008012 */
[----:B------:R-:W-:Y:S01]  /*2ad0*/  IMAD.MOV R3, RZ, RZ, -R19 ;  /* 0x000000ffff037224 */ /* 0x000fe200078e0a13 */
[----:B------:R-:W-:Y:S02]  /*2ae0*/  ISETP.NE.AND P1, PT, R19, RZ, PT ;  /* 0x000000ff1300720c */ /* 0x000fe40003f25270 */
[----:B------:R-:W-:-:S02]  /*2af0*/  LOP3.LUT R15, R15, 0x800000, RZ, 0xfc, !PT ;  /* 0x008000000f0f7812 */ /* 0x000fc400078efcff */
[----:B------:R-:W-:Y:S02]  /*2b00*/  FSETP.NEU.FTZ.AND P0, PT, R13, R14, PT ;  /* 0x0000000e0d00720b */ /* 0x000fe40003f1d000 */
[----:B------:R-:W-:Y:S02]  /*2b10*/  SHF.L.U32 R16, R15, R16, RZ ;  /* 0x000000100f107219 */ /* 0x000fe400000006ff */
[----:B------:R-:W-:Y:S02]  /*2b20*/  SEL R14, R3, RZ, P3 ;  /* 0x000000ff030e7207 */ /* 0x000fe40001800000 */
[----:B------:R-:W-:Y:S02]  /*2b30*/  ISETP.NE.AND P1, PT, R16, RZ, P1 ;  /* 0x000000ff1000720c */ /* 0x000fe40000f25270 */
[----:B------:R-:W-:Y:S02]  /*2b40*/  SHF.R.U32.HI R14, RZ, R14, R15 ;  /* 0x0000000eff0e7219 */ /* 0x000fe4000001160f */
[----:B------:R-:W-:-:S02]  /*2b50*/  PLOP3.LUT P0, PT, P0, P1, PT, 0xf8, 0x8f ;  /* 0x00000000008f781c */ /* 0x000fc40000703f70 */
[----:B------:R-:W-:Y:S02]  /*2b60*/  SHF.R.U32.HI R16, RZ, 0x1, R14 ;  /* 0x00000001ff107819 */ /* 0x000fe4000001160e */
[----:B------:R-:W-:-:S04]  /*2b70*/  SEL R3, RZ, 0x1, !P0 ;  /* 0x00000001ff037807 */ /* 0x000fc80004000000 */
[----:B------:R-:W-:-:S04]  /*2b80*/  LOP3.LUT R3, R3, 0x1, R16, 0xf8, !PT ;  /* 0x0000000103037812 */ /* 0x000fc800078ef810 */
[----:B------:R-:W-:-:S05]  /*2b90*/  LOP3.LUT R3, R3, R14, RZ, 0xc0, !PT ;  /* 0x0000000e03037212 */ /* 0x000fca00078ec0ff */
[----:B------:R-:W-:-:S05]  /*2ba0*/  IMAD.IADD R3, R16, 0x1, R3 ;  /* 0x0000000110037824 */ /* 0x000fca00078e0203 */
[----:B------:R-:W-:Y:S01]  /*2bb0*/  LOP3.LUT R2, R3, R2, RZ, 0xfc, !PT ;  /* 0x0000000203027212 */ /* 0x000fe200078efcff */
[----:B------:R-:W-:Y:S06]  /*2bc0*/  BRA `(.L_x_56) ;  /* 0x0000000000107947 */ /* 0x000fec0003800000 */
.L_x_55:
[----:B------:R-:W-:-:S04]  /*2bd0*/  LOP3.LUT R2, R2, 0x80000000, RZ, 0xc0, !PT ;  /* 0x8000000002027812 */ /* 0x000fc800078ec0ff */
[----:B------:R-:W-:Y:S01]  /*2be0*/  LOP3.LUT R2, R2, 0x7f800000, RZ, 0xfc, !PT ;  /* 0x7f80000002027812 */ /* 0x000fe200078efcff */
[----:B------:R-:W-:Y:S06]  /*2bf0*/  BRA `(.L_x_56) ;  /* 0x0000000000047947 */ /* 0x000fec0003800000 */
.L_x_54:
[----:B------:R-:W-:-:S07]  /*2c00*/  LEA R2, R13, R2, 0x17 ;  /* 0x000000020d027211 */ /* 0x000fce00078eb8ff */
.L_x_56:
[----:B------:R-:W-:Y:S05]  /*2c10*/  BSYNC.RECONVERGENT B4 ;  /* 0x0000000000047941 */ /* 0x000fea0003800200 */
.L_x_53:
[----:B------:R-:W-:Y:S05]  /*2c20*/  BRA `(.L_x_57) ;  /* 0x0000000000207947 */ /* 0x000fea0003800000 */
.L_x_52:
[----:B------:R-:W-:-:S04]  /*2c30*/  LOP3.LUT R2, R3, 0x80000000, R2, 0x48, !PT ;  /* 0x8000000003027812 */ /* 0x000fc800078e4802 */
[----:B------:R-:W-:Y:S01]  /*2c40*/  LOP3.LUT R2, R2, 0x7f800000, RZ, 0xfc, !PT ;  /* 0x7f80000002027812 */ /* 0x000fe200078efcff */
[----:B------:R-:W-:Y:S06]  /*2c50*/  BRA `(.L_x_57) ;  /* 0x0000000000147947 */ /* 0x000fec0003800000 */
.L_x_51:
[----:B------:R-:W-:Y:S01]  /*2c60*/  LOP3.LUT R2, R3, 0x80000000, R2, 0x48, !PT ;  /* 0x8000000003027812 */ /* 0x000fe200078e4802 */
[----:B------:R-:W-:Y:S06]  /*2c70*/  BRA `(.L_x_57) ;  /* 0x00000000000c7947 */ /* 0x000fec0003800000 */
.L_x_50:
[----:B------:R-:W0:Y:S01]  /*2c80*/  MUFU.RSQ R2, -QNAN ;  /* 0xffc0000000027908 */ /* 0x000e220000001400 */
[----:B------:R-:W-:Y:S05]  /*2c90*/  BRA `(.L_x_57) ;  /* 0x0000000000047947 */ /* 0x000fea0003800000 */
.L_x_49:
[----:B------:R-:W-:-:S07]  /*2ca0*/  FADD.FTZ R2, R2, R3 ;  /* 0x0000000302027221 */ /* 0x000fce0000010000 */
.L_x_57:
[----:B------:R-:W-:Y:S05]  /*2cb0*/  BSYNC.RECONVERGENT B3 ;  /* 0x0000000000037941 */ /* 0x000fea0003800200 */
.L_x_47:
[----:B------:R-:W-:-:S04]  /*2cc0*/  IMAD.MOV.U32 R13, RZ, RZ, 0x0 ;  /* 0x00000000ff0d7424 */ /* 0x000fc800078e00ff */
[----:B0-----:R-:W-:Y:S05]  /*2cd0*/  RET.REL.NODEC R12 `(hueshift01) ;  /* 0xffffffd00cc87950 */ /* 0x001fea0003c3ffff */
.L_x_58:
[----:B------:R-:W-:-:S00]  /*2ce0*/  BRA `(.L_x_58) ;  /* 0xfffffffc00fc7947 */ /* 0x000fc0000383ffff */
[----:B------:R-:W-:-:S00]  /*2cf0*/  NOP ;  /* 0x0000000000007918 */ /* 0x000fc00000000000 */
        /* <DEDUP_REMOVED lines=8> */
.L_x_59:


//--------------------- .nv.global.init           --------------------------
	.section	.nv.global.init,"aw",@progbits
	.align	4
.nv.global.init:
	.type		__cudart_i2opi_f,@object
	.size		__cudart_i2opi_f,(.L_0 - __cudart_i2opi_f)
__cudart_i2opi_f:
        /*0000*/ 	.byte	0x41, 0x90, 0x43, 0x3c, 0x99, 0x95, 0x62, 0xdb, 0xc0, 0xdd, 0x34, 0xf5, 0xd1, 0x57, 0x27, 0xfc
        /*0010*/ 	.byte	0x29, 0x15, 0x44, 0x4e, 0x6e, 0x83, 0xf9, 0xa2
.L_0:


//--------------------- .nv.shared.reserved.0     --------------------------
	.section	.nv.shared.reserved.0,"aw",@nobits
	.weak		__nv_reservedSMEM_offset_0_alias
	.size		__nv_reservedSMEM_offset_0_alias, 0, 64
	.other		__nv_reservedSMEM_offset_0_alias,@"STO_CUDA_RESERVED_SHARED STV_DEFAULT"
__nv_reservedSMEM_offset_0_alias:
	.zero		0
	.zero		64


//--------------------- .nv.constant0.hueshift01  --------------------------
	.section	.nv.constant0.hueshift01,"a",@progbits
	.sectionflags	@""
	.align	4
.nv.constant0.hueshift01:
	.zero		928


//--------------------- SYMBOLS --------------------------

	.type		.nv.reservedSmem.offset0,@object
	.size		.nv.reservedSmem.offset0,0x4
